//
// Generated by NVIDIA NVVM Compiler
//
// Compiler Build ID: CL-36424714
// Cuda compilation tools, release 13.0, V13.0.88
// Based on NVVM 20.0.0
//

.version 9.0
.target sm_100
.address_size 64

	// .globl	_Z13NormalizationiPfPKfiii

.visible .entry _Z13NormalizationiPfPKfiii(
	.param .u32 _Z13NormalizationiPfPKfiii_param_0,
	.param .u64 .ptr .align 1 _Z13NormalizationiPfPKfiii_param_1,
	.param .u64 .ptr .align 1 _Z13NormalizationiPfPKfiii_param_2,
	.param .u32 _Z13NormalizationiPfPKfiii_param_3,
	.param .u32 _Z13NormalizationiPfPKfiii_param_4,
	.param .u32 _Z13NormalizationiPfPKfiii_param_5
)
{
	.reg .pred 	%p<11>;
	.reg .b32 	%r<37>;
	.reg .b32 	%f<61>;
	.reg .b64 	%rd<16>;

	ld.param.u32 	%r22, [_Z13NormalizationiPfPKfiii_param_0];
	ld.param.u64 	%rd6, [_Z13NormalizationiPfPKfiii_param_1];
	ld.param.u64 	%rd5, [_Z13NormalizationiPfPKfiii_param_2];
	ld.param.u32 	%r23, [_Z13NormalizationiPfPKfiii_param_5];
	cvta.to.global.u64 	%rd1, %rd6;
	mov.u32 	%r24, %ctaid.x;
	mov.u32 	%r1, %ntid.x;
	mov.u32 	%r25, %tid.x;
	mad.lo.s32 	%r31, %r24, %r1, %r25;
	setp.ge.s32 	%p1, %r31, %r22;
	@%p1 bra 	$L__BB0_14;
	setp.lt.s32 	%p2, %r23, 1;
	@%p2 bra 	$L__BB0_14;
	and.b32  	%r3, %r23, 7;
	add.s32 	%r4, %r3, -1;
	and.b32  	%r5, %r23, 3;
	and.b32  	%r6, %r23, 2147483640;
	and.b32  	%r7, %r23, 1;
	neg.s32 	%r8, %r6;
	add.s64 	%rd2, %rd1, 16;
	cvta.to.global.u64 	%rd3, %rd5;
	mov.u32 	%r26, %nctaid.x;
	mul.lo.s32 	%r9, %r1, %r26;
$L__BB0_3:
	setp.lt.u32 	%p3, %r23, 8;
	mul.lo.s32 	%r11, %r31, %r23;
	mul.wide.s32 	%rd7, %r31, 4;
	add.s64 	%rd4, %rd3, %rd7;
	mov.b32 	%r35, 0;
	mov.u32 	%r32, %r11;
	mov.u32 	%r33, %r8;
	@%p3 bra 	$L__BB0_5;
$L__BB0_4:
	.pragma "nounroll";
	mul.wide.s32 	%rd8, %r32, 4;
	add.s64 	%rd9, %rd2, %rd8;
	ld.global.f32 	%f1, [%rd9+-16];
	ld.global.f32 	%f2, [%rd4];
	add.f32 	%f3, %f2, 0f3F800000;
	div.rn.f32 	%f4, %f1, %f3;
	st.global.f32 	[%rd9+-16], %f4;
	ld.global.f32 	%f5, [%rd9+-12];
	ld.global.f32 	%f6, [%rd4];
	add.f32 	%f7, %f6, 0f3F800000;
	div.rn.f32 	%f8, %f5, %f7;
	st.global.f32 	[%rd9+-12], %f8;
	ld.global.f32 	%f9, [%rd9+-8];
	ld.global.f32 	%f10, [%rd4];
	add.f32 	%f11, %f10, 0f3F800000;
	div.rn.f32 	%f12, %f9, %f11;
	st.global.f32 	[%rd9+-8], %f12;
	ld.global.f32 	%f13, [%rd9+-4];
	ld.global.f32 	%f14, [%rd4];
	add.f32 	%f15, %f14, 0f3F800000;
	div.rn.f32 	%f16, %f13, %f15;
	st.global.f32 	[%rd9+-4], %f16;
	ld.global.f32 	%f17, [%rd9];
	ld.global.f32 	%f18, [%rd4];
	add.f32 	%f19, %f18, 0f3F800000;
	div.rn.f32 	%f20, %f17, %f19;
	st.global.f32 	[%rd9], %f20;
	ld.global.f32 	%f21, [%rd9+4];
	ld.global.f32 	%f22, [%rd4];
	add.f32 	%f23, %f22, 0f3F800000;
	div.rn.f32 	%f24, %f21, %f23;
	st.global.f32 	[%rd9+4], %f24;
	ld.global.f32 	%f25, [%rd9+8];
	ld.global.f32 	%f26, [%rd4];
	add.f32 	%f27, %f26, 0f3F800000;
	div.rn.f32 	%f28, %f25, %f27;
	st.global.f32 	[%rd9+8], %f28;
	ld.global.f32 	%f29, [%rd9+12];
	ld.global.f32 	%f30, [%rd4];
	add.f32 	%f31, %f30, 0f3F800000;
	div.rn.f32 	%f32, %f29, %f31;
	st.global.f32 	[%rd9+12], %f32;
	add.s32 	%r33, %r33, 8;
	add.s32 	%r32, %r32, 8;
	setp.eq.s32 	%p4, %r33, 0;
	mov.u32 	%r35, %r6;
	@%p4 bra 	$L__BB0_5;
	bra.uni 	$L__BB0_4;
$L__BB0_5:
	setp.eq.s32 	%p5, %r3, 0;
	@%p5 bra 	$L__BB0_13;
	setp.lt.u32 	%p6, %r4, 3;
	@%p6 bra 	$L__BB0_8;
	add.s32 	%r28, %r35, %r11;
	mul.wide.s32 	%rd10, %r28, 4;
	add.s64 	%rd11, %rd1, %rd10;
	ld.global.f32 	%f33, [%rd11];
	ld.global.f32 	%f34, [%rd4];
	add.f32 	%f35, %f34, 0f3F800000;
	div.rn.f32 	%f36, %f33, %f35;
	st.global.f32 	[%rd11], %f36;
	ld.global.f32 	%f37, [%rd11+4];
	ld.global.f32 	%f38, [%rd4];
	add.f32 	%f39, %f38, 0f3F800000;
	div.rn.f32 	%f40, %f37, %f39;
	st.global.f32 	[%rd11+4], %f40;
	ld.global.f32 	%f41, [%rd11+8];
	ld.global.f32 	%f42, [%rd4];
	add.f32 	%f43, %f42, 0f3F800000;
	div.rn.f32 	%f44, %f41, %f43;
	st.global.f32 	[%rd11+8], %f44;
	ld.global.f32 	%f45, [%rd11+12];
	ld.global.f32 	%f46, [%rd4];
	add.f32 	%f47, %f46, 0f3F800000;
	div.rn.f32 	%f48, %f45, %f47;
	st.global.f32 	[%rd11+12], %f48;
	add.s32 	%r35, %r35, 4;
$L__BB0_8:
	setp.eq.s32 	%p7, %r5, 0;
	@%p7 bra 	$L__BB0_13;
	setp.eq.s32 	%p8, %r5, 1;
	@%p8 bra 	$L__BB0_11;
	add.s32 	%r29, %r35, %r11;
	mul.wide.s32 	%rd12, %r29, 4;
	add.s64 	%rd13, %rd1, %rd12;
	ld.global.f32 	%f49, [%rd13];
	ld.global.f32 	%f50, [%rd4];
	add.f32 	%f51, %f50, 0f3F800000;
	div.rn.f32 	%f52, %f49, %f51;
	st.global.f32 	[%rd13], %f52;
	ld.global.f32 	%f53, [%rd13+4];
	ld.global.f32 	%f54, [%rd4];
	add.f32 	%f55, %f54, 0f3F800000;
	div.rn.f32 	%f56, %f53, %f55;
	st.global.f32 	[%rd13+4], %f56;
	add.s32 	%r35, %r35, 2;
$L__BB0_11:
	setp.eq.s32 	%p9, %r7, 0;
	@%p9 bra 	$L__BB0_13;
	add.s32 	%r30, %r35, %r11;
	mul.wide.s32 	%rd14, %r30, 4;
	add.s64 	%rd15, %rd1, %rd14;
	ld.global.f32 	%f57, [%rd15];
	ld.global.f32 	%f58, [%rd4];
	add.f32 	%f59, %f58, 0f3F800000;
	div.rn.f32 	%f60, %f57, %f59;
	st.global.f32 	[%rd15], %f60;
$L__BB0_13:
	add.s32 	%r31, %r31, %r9;
	setp.lt.s32 	%p10, %r31, %r22;
	@%p10 bra 	$L__BB0_3;
$L__BB0_14:
	ret;

}
	// .globl	_Z15AggregateKerneliiiiPKfS0_PfS1_ffi
.visible .entry _Z15AggregateKerneliiiiPKfS0_PfS1_ffi(
	.param .u32 _Z15AggregateKerneliiiiPKfS0_PfS1_ffi_param_0,
	.param .u32 _Z15AggregateKerneliiiiPKfS0_PfS1_ffi_param_1,
	.param .u32 _Z15AggregateKerneliiiiPKfS0_PfS1_ffi_param_2,
	.param .u32 _Z15AggregateKerneliiiiPKfS0_PfS1_ffi_param_3,
	.param .u64 .ptr .align 1 _Z15AggregateKerneliiiiPKfS0_PfS1_ffi_param_4,
	.param .u64 .ptr .align 1 _Z15AggregateKerneliiiiPKfS0_PfS1_ffi_param_5,
	.param .u64 .ptr .align 1 _Z15AggregateKerneliiiiPKfS0_PfS1_ffi_param_6,
	.param .u64 .ptr .align 1 _Z15AggregateKerneliiiiPKfS0_PfS1_ffi_param_7,
	.param .f32 _Z15AggregateKerneliiiiPKfS0_PfS1_ffi_param_8,
	.param .f32 _Z15AggregateKerneliiiiPKfS0_PfS1_ffi_param_9,
	.param .u32 _Z15AggregateKerneliiiiPKfS0_PfS1_ffi_param_10
)
{
	.reg .pred 	%p<70>;
	.reg .b32 	%r<200>;
	.reg .b32 	%f<451>;
	.reg .b64 	%rd<185>;
	.reg .b64 	%fd<10>;

	ld.param.u32 	%r85, [_Z15AggregateKerneliiiiPKfS0_PfS1_ffi_param_0];
	ld.param.u32 	%r86, [_Z15AggregateKerneliiiiPKfS0_PfS1_ffi_param_2];
	ld.param.u32 	%r87, [_Z15AggregateKerneliiiiPKfS0_PfS1_ffi_param_3];
	ld.param.u64 	%rd14, [_Z15AggregateKerneliiiiPKfS0_PfS1_ffi_param_4];
	ld.param.u64 	%rd15, [_Z15AggregateKerneliiiiPKfS0_PfS1_ffi_param_5];
	ld.param.u64 	%rd16, [_Z15AggregateKerneliiiiPKfS0_PfS1_ffi_param_6];
	ld.param.u64 	%rd13, [_Z15AggregateKerneliiiiPKfS0_PfS1_ffi_param_7];
	ld.param.f32 	%f25, [_Z15AggregateKerneliiiiPKfS0_PfS1_ffi_param_8];
	ld.param.f32 	%f26, [_Z15AggregateKerneliiiiPKfS0_PfS1_ffi_param_9];
	ld.param.u32 	%r88, [_Z15AggregateKerneliiiiPKfS0_PfS1_ffi_param_10];
	cvta.to.global.u64 	%rd1, %rd16;
	cvta.to.global.u64 	%rd2, %rd14;
	cvta.to.global.u64 	%rd3, %rd13;
	cvta.to.global.u64 	%rd4, %rd15;
	mov.u32 	%r89, %ctaid.x;
	mov.u32 	%r1, %ntid.x;
	mov.u32 	%r90, %tid.x;
	mad.lo.s32 	%r172, %r89, %r1, %r90;
	setp.ge.s32 	%p1, %r172, %r85;
	@%p1 bra 	$L__BB1_87;
	mul.lo.s32 	%r3, %r86, %r86;
	sub.f32 	%f1, %f26, %f25;
	setp.gt.s32 	%p2, %r87, 0;
	mov.u32 	%r91, %nctaid.x;
	mul.lo.s32 	%r4, %r1, %r91;
	@%p2 bra 	$L__BB1_2;
	bra.uni 	$L__BB1_81;
$L__BB1_2:
	setp.ne.s32 	%p9, %r88, 0;
	@%p9 bra 	$L__BB1_42;
	add.s32 	%r5, %r87, -1;
	and.b32  	%r6, %r87, 7;
	and.b32  	%r7, %r87, 3;
	and.b32  	%r8, %r87, 2147483640;
	and.b32  	%r9, %r87, 1;
$L__BB1_4:
	div.s32 	%r139, %r172, %r86;
	mul.lo.s32 	%r140, %r139, %r86;
	sub.s32 	%r11, %r172, %r140;
	rem.s32 	%r12, %r139, %r86;
	setp.eq.s32 	%p40, %r11, %r12;
	@%p40 bra 	$L__BB1_41;
	div.s32 	%r141, %r172, %r3;
	mul.lo.s32 	%r142, %r141, %r86;
	add.s32 	%r13, %r142, %r11;
	mul.lo.s32 	%r143, %r13, 3;
	add.s32 	%r14, %r142, %r12;
	mul.lo.s32 	%r144, %r14, 3;
	mul.wide.s32 	%rd105, %r143, 4;
	add.s64 	%rd106, %rd4, %rd105;
	ld.global.f32 	%f292, [%rd106];
	ld.global.f32 	%f293, [%rd106+4];
	ld.global.f32 	%f294, [%rd106+8];
	mul.wide.s32 	%rd107, %r144, 4;
	add.s64 	%rd108, %rd4, %rd107;
	ld.global.f32 	%f295, [%rd108];
	ld.global.f32 	%f296, [%rd108+4];
	ld.global.f32 	%f297, [%rd108+8];
	sub.f32 	%f2, %f292, %f295;
	sub.f32 	%f3, %f293, %f296;
	sub.f32 	%f4, %f294, %f297;
	mul.f32 	%f298, %f3, %f3;
	fma.rn.f32 	%f299, %f2, %f2, %f298;
	fma.rn.f32 	%f300, %f4, %f4, %f299;
	sqrt.rn.f32 	%f6, %f300;
	cvt.f64.f32 	%fd7, %f6;
	setp.lt.f64 	%p41, %fd7, 0d3F1A36E2EB1C432D;
	setp.geu.f32 	%p42, %f300, %f26;
	or.pred  	%p43, %p41, %p42;
	@%p43 bra 	$L__BB1_41;
	setp.le.f32 	%p44, %f300, %f25;
	mov.f32 	%f8, 0f3F800000;
	@%p44 bra 	$L__BB1_8;
	sub.f32 	%f302, %f300, %f25;
	div.rn.f32 	%f303, %f302, %f1;
	mov.f32 	%f304, 0f3F800000;
	sub.f32 	%f305, %f304, %f303;
	cvt.f64.f32 	%fd8, %f305;
	max.f64 	%fd9, %fd8, 0d0000000000000000;
	cvt.rn.f32.f64 	%f8, %fd9;
$L__BB1_8:
	ld.param.u64 	%rd183, [_Z15AggregateKerneliiiiPKfS0_PfS1_ffi_param_7];
	setp.lt.u32 	%p45, %r5, 7;
	abs.f32 	%f306, %f2;
	div.rn.f32 	%f307, %f306, %f6;
	setp.gt.f32 	%p46, %f2, 0f00000000;
	selp.u32 	%r146, 1, 0, %p46;
	cvta.to.global.u64 	%rd109, %rd183;
	mul.wide.s32 	%rd110, %r14, 4;
	add.s64 	%rd111, %rd109, %rd110;
	atom.global.add.f32 	%f308, [%rd111], %f8;
	mul.lo.s32 	%r147, %r14, %r87;
	mul.lo.s32 	%r15, %r13, 6;
	cvt.s64.s32 	%rd5, %r147;
	or.b32  	%r148, %r15, %r146;
	mul.lo.s32 	%r16, %r148, %r87;
	mul.f32 	%f9, %f8, %f307;
	mov.b32 	%r184, 0;
	@%p45 bra 	$L__BB1_11;
	and.b32  	%r149, %r87, 2147483640;
	neg.s32 	%r182, %r149;
	shl.b64 	%rd112, %rd5, 2;
	add.s64 	%rd113, %rd1, %rd112;
	add.s64 	%rd184, %rd113, 16;
	mov.u32 	%r181, %r16;
$L__BB1_10:
	.pragma "nounroll";
	mul.wide.s32 	%rd114, %r181, 4;
	add.s64 	%rd115, %rd2, %rd114;
	ld.global.f32 	%f309, [%rd115];
	mul.f32 	%f310, %f9, %f309;
	atom.global.add.f32 	%f311, [%rd184+-16], %f310;
	ld.global.f32 	%f312, [%rd115+4];
	mul.f32 	%f313, %f9, %f312;
	atom.global.add.f32 	%f314, [%rd184+-12], %f313;
	ld.global.f32 	%f315, [%rd115+8];
	mul.f32 	%f316, %f9, %f315;
	atom.global.add.f32 	%f317, [%rd184+-8], %f316;
	ld.global.f32 	%f318, [%rd115+12];
	mul.f32 	%f319, %f9, %f318;
	atom.global.add.f32 	%f320, [%rd184+-4], %f319;
	ld.global.f32 	%f321, [%rd115+16];
	mul.f32 	%f322, %f9, %f321;
	atom.global.add.f32 	%f323, [%rd184], %f322;
	ld.global.f32 	%f324, [%rd115+20];
	mul.f32 	%f325, %f9, %f324;
	atom.global.add.f32 	%f326, [%rd184+4], %f325;
	ld.global.f32 	%f327, [%rd115+24];
	mul.f32 	%f328, %f9, %f327;
	atom.global.add.f32 	%f329, [%rd184+8], %f328;
	ld.global.f32 	%f330, [%rd115+28];
	mul.f32 	%f331, %f9, %f330;
	atom.global.add.f32 	%f332, [%rd184+12], %f331;
	add.s32 	%r182, %r182, 8;
	add.s64 	%rd184, %rd184, 32;
	add.s32 	%r181, %r181, 8;
	setp.ne.s32 	%p47, %r182, 0;
	mov.u32 	%r184, %r8;
	@%p47 bra 	$L__BB1_10;
$L__BB1_11:
	setp.eq.s32 	%p48, %r6, 0;
	@%p48 bra 	$L__BB1_19;
	add.s32 	%r150, %r6, -1;
	setp.lt.u32 	%p49, %r150, 3;
	@%p49 bra 	$L__BB1_14;
	cvt.u64.u32 	%rd116, %r184;
	add.s64 	%rd117, %rd116, %rd5;
	shl.b64 	%rd118, %rd117, 2;
	add.s64 	%rd119, %rd1, %rd118;
	add.s32 	%r151, %r184, %r16;
	mul.wide.s32 	%rd120, %r151, 4;
	add.s64 	%rd121, %rd2, %rd120;
	ld.global.f32 	%f333, [%rd121];
	mul.f32 	%f334, %f9, %f333;
	atom.global.add.f32 	%f335, [%rd119], %f334;
	ld.global.f32 	%f336, [%rd121+4];
	mul.f32 	%f337, %f9, %f336;
	atom.global.add.f32 	%f338, [%rd119+4], %f337;
	ld.global.f32 	%f339, [%rd121+8];
	mul.f32 	%f340, %f9, %f339;
	atom.global.add.f32 	%f341, [%rd119+8], %f340;
	ld.global.f32 	%f342, [%rd121+12];
	mul.f32 	%f343, %f9, %f342;
	atom.global.add.f32 	%f344, [%rd119+12], %f343;
	add.s32 	%r184, %r184, 4;
$L__BB1_14:
	setp.eq.s32 	%p50, %r7, 0;
	@%p50 bra 	$L__BB1_19;
	setp.eq.s32 	%p51, %r7, 1;
	@%p51 bra 	$L__BB1_17;
	cvt.u64.u32 	%rd122, %r184;
	add.s64 	%rd123, %rd122, %rd5;
	shl.b64 	%rd124, %rd123, 2;
	add.s64 	%rd125, %rd1, %rd124;
	add.s32 	%r152, %r184, %r16;
	mul.wide.s32 	%rd126, %r152, 4;
	add.s64 	%rd127, %rd2, %rd126;
	ld.global.f32 	%f345, [%rd127];
	mul.f32 	%f346, %f9, %f345;
	atom.global.add.f32 	%f347, [%rd125], %f346;
	ld.global.f32 	%f348, [%rd127+4];
	mul.f32 	%f349, %f9, %f348;
	atom.global.add.f32 	%f350, [%rd125+4], %f349;
	add.s32 	%r184, %r184, 2;
$L__BB1_17:
	setp.eq.s32 	%p52, %r9, 0;
	@%p52 bra 	$L__BB1_19;
	cvt.u64.u32 	%rd128, %r184;
	add.s64 	%rd129, %rd128, %rd5;
	shl.b64 	%rd130, %rd129, 2;
	add.s64 	%rd131, %rd1, %rd130;
	add.s32 	%r153, %r184, %r16;
	mul.wide.s32 	%rd132, %r153, 4;
	add.s64 	%rd133, %rd2, %rd132;
	ld.global.f32 	%f351, [%rd133];
	mul.f32 	%f352, %f9, %f351;
	atom.global.add.f32 	%f353, [%rd131], %f352;
$L__BB1_19:
	setp.gt.f32 	%p53, %f3, 0f00000000;
	setp.lt.u32 	%p54, %r5, 7;
	selp.b32 	%r155, 3, 2, %p53;
	add.s32 	%r156, %r155, %r15;
	mul.lo.s32 	%r43, %r156, %r87;
	abs.f32 	%f354, %f3;
	div.rn.f32 	%f355, %f354, %f6;
	mul.f32 	%f11, %f8, %f355;
	mov.b32 	%r175, 0;
	@%p54 bra 	$L__BB1_22;
	mov.b32 	%r173, 0;
$L__BB1_21:
	.pragma "nounroll";
	cvt.u64.u32 	%rd134, %r173;
	add.s64 	%rd135, %rd134, %rd5;
	shl.b64 	%rd136, %rd135, 2;
	add.s64 	%rd137, %rd1, %rd136;
	add.s32 	%r158, %r173, %r43;
	mul.wide.s32 	%rd138, %r158, 4;
	add.s64 	%rd139, %rd2, %rd138;
	ld.global.f32 	%f356, [%rd139];
	mul.f32 	%f357, %f11, %f356;
	atom.global.add.f32 	%f358, [%rd137], %f357;
	ld.global.f32 	%f359, [%rd139+4];
	mul.f32 	%f360, %f11, %f359;
	atom.global.add.f32 	%f361, [%rd137+4], %f360;
	ld.global.f32 	%f362, [%rd139+8];
	mul.f32 	%f363, %f11, %f362;
	atom.global.add.f32 	%f364, [%rd137+8], %f363;
	ld.global.f32 	%f365, [%rd139+12];
	mul.f32 	%f366, %f11, %f365;
	atom.global.add.f32 	%f367, [%rd137+12], %f366;
	ld.global.f32 	%f368, [%rd139+16];
	mul.f32 	%f369, %f11, %f368;
	atom.global.add.f32 	%f370, [%rd137+16], %f369;
	ld.global.f32 	%f371, [%rd139+20];
	mul.f32 	%f372, %f11, %f371;
	atom.global.add.f32 	%f373, [%rd137+20], %f372;
	ld.global.f32 	%f374, [%rd139+24];
	mul.f32 	%f375, %f11, %f374;
	atom.global.add.f32 	%f376, [%rd137+24], %f375;
	ld.global.f32 	%f377, [%rd139+28];
	mul.f32 	%f378, %f11, %f377;
	atom.global.add.f32 	%f379, [%rd137+28], %f378;
	add.s32 	%r173, %r173, 8;
	setp.ne.s32 	%p55, %r173, %r8;
	mov.u32 	%r175, %r8;
	@%p55 bra 	$L__BB1_21;
$L__BB1_22:
	setp.eq.s32 	%p56, %r6, 0;
	@%p56 bra 	$L__BB1_30;
	add.s32 	%r159, %r6, -1;
	setp.lt.u32 	%p57, %r159, 3;
	@%p57 bra 	$L__BB1_25;
	cvt.u64.u32 	%rd140, %r175;
	add.s64 	%rd141, %rd140, %rd5;
	shl.b64 	%rd142, %rd141, 2;
	add.s64 	%rd143, %rd1, %rd142;
	add.s32 	%r160, %r175, %r43;
	mul.wide.s32 	%rd144, %r160, 4;
	add.s64 	%rd145, %rd2, %rd144;
	ld.global.f32 	%f380, [%rd145];
	mul.f32 	%f381, %f11, %f380;
	atom.global.add.f32 	%f382, [%rd143], %f381;
	ld.global.f32 	%f383, [%rd145+4];
	mul.f32 	%f384, %f11, %f383;
	atom.global.add.f32 	%f385, [%rd143+4], %f384;
	ld.global.f32 	%f386, [%rd145+8];
	mul.f32 	%f387, %f11, %f386;
	atom.global.add.f32 	%f388, [%rd143+8], %f387;
	ld.global.f32 	%f389, [%rd145+12];
	mul.f32 	%f390, %f11, %f389;
	atom.global.add.f32 	%f391, [%rd143+12], %f390;
	add.s32 	%r175, %r175, 4;
$L__BB1_25:
	setp.eq.s32 	%p58, %r7, 0;
	@%p58 bra 	$L__BB1_30;
	setp.eq.s32 	%p59, %r7, 1;
	@%p59 bra 	$L__BB1_28;
	cvt.u64.u32 	%rd146, %r175;
	add.s64 	%rd147, %rd146, %rd5;
	shl.b64 	%rd148, %rd147, 2;
	add.s64 	%rd149, %rd1, %rd148;
	add.s32 	%r161, %r175, %r43;
	mul.wide.s32 	%rd150, %r161, 4;
	add.s64 	%rd151, %rd2, %rd150;
	ld.global.f32 	%f392, [%rd151];
	mul.f32 	%f393, %f11, %f392;
	atom.global.add.f32 	%f394, [%rd149], %f393;
	ld.global.f32 	%f395, [%rd151+4];
	mul.f32 	%f396, %f11, %f395;
	atom.global.add.f32 	%f397, [%rd149+4], %f396;
	add.s32 	%r175, %r175, 2;
$L__BB1_28:
	setp.eq.s32 	%p60, %r9, 0;
	@%p60 bra 	$L__BB1_30;
	cvt.u64.u32 	%rd152, %r175;
	add.s64 	%rd153, %rd152, %rd5;
	shl.b64 	%rd154, %rd153, 2;
	add.s64 	%rd155, %rd1, %rd154;
	add.s32 	%r162, %r175, %r43;
	mul.wide.s32 	%rd156, %r162, 4;
	add.s64 	%rd157, %rd2, %rd156;
	ld.global.f32 	%f398, [%rd157];
	mul.f32 	%f399, %f11, %f398;
	atom.global.add.f32 	%f400, [%rd155], %f399;
$L__BB1_30:
	setp.gt.f32 	%p61, %f4, 0f00000000;
	setp.lt.u32 	%p62, %r5, 7;
	selp.b32 	%r164, 5, 4, %p61;
	add.s32 	%r165, %r164, %r15;
	mul.lo.s32 	%r26, %r165, %r87;
	abs.f32 	%f401, %f4;
	div.rn.f32 	%f402, %f401, %f6;
	mul.f32 	%f10, %f8, %f402;
	mov.b32 	%r179, 0;
	@%p62 bra 	$L__BB1_33;
	mov.b32 	%r177, 0;
$L__BB1_32:
	.pragma "nounroll";
	cvt.u64.u32 	%rd158, %r177;
	add.s64 	%rd159, %rd158, %rd5;
	shl.b64 	%rd160, %rd159, 2;
	add.s64 	%rd161, %rd1, %rd160;
	add.s32 	%r167, %r177, %r26;
	mul.wide.s32 	%rd162, %r167, 4;
	add.s64 	%rd163, %rd2, %rd162;
	ld.global.f32 	%f403, [%rd163];
	mul.f32 	%f404, %f10, %f403;
	atom.global.add.f32 	%f405, [%rd161], %f404;
	ld.global.f32 	%f406, [%rd163+4];
	mul.f32 	%f407, %f10, %f406;
	atom.global.add.f32 	%f408, [%rd161+4], %f407;
	ld.global.f32 	%f409, [%rd163+8];
	mul.f32 	%f410, %f10, %f409;
	atom.global.add.f32 	%f411, [%rd161+8], %f410;
	ld.global.f32 	%f412, [%rd163+12];
	mul.f32 	%f413, %f10, %f412;
	atom.global.add.f32 	%f414, [%rd161+12], %f413;
	ld.global.f32 	%f415, [%rd163+16];
	mul.f32 	%f416, %f10, %f415;
	atom.global.add.f32 	%f417, [%rd161+16], %f416;
	ld.global.f32 	%f418, [%rd163+20];
	mul.f32 	%f419, %f10, %f418;
	atom.global.add.f32 	%f420, [%rd161+20], %f419;
	ld.global.f32 	%f421, [%rd163+24];
	mul.f32 	%f422, %f10, %f421;
	atom.global.add.f32 	%f423, [%rd161+24], %f422;
	ld.global.f32 	%f424, [%rd163+28];
	mul.f32 	%f425, %f10, %f424;
	atom.global.add.f32 	%f426, [%rd161+28], %f425;
	add.s32 	%r177, %r177, 8;
	setp.ne.s32 	%p63, %r177, %r8;
	mov.u32 	%r179, %r8;
	@%p63 bra 	$L__BB1_32;
$L__BB1_33:
	setp.eq.s32 	%p64, %r6, 0;
	@%p64 bra 	$L__BB1_41;
	add.s32 	%r168, %r6, -1;
	setp.lt.u32 	%p65, %r168, 3;
	@%p65 bra 	$L__BB1_36;
	cvt.u64.u32 	%rd164, %r179;
	add.s64 	%rd165, %rd164, %rd5;
	shl.b64 	%rd166, %rd165, 2;
	add.s64 	%rd167, %rd1, %rd166;
	add.s32 	%r169, %r179, %r26;
	mul.wide.s32 	%rd168, %r169, 4;
	add.s64 	%rd169, %rd2, %rd168;
	ld.global.f32 	%f427, [%rd169];
	mul.f32 	%f428, %f10, %f427;
	atom.global.add.f32 	%f429, [%rd167], %f428;
	ld.global.f32 	%f430, [%rd169+4];
	mul.f32 	%f431, %f10, %f430;
	atom.global.add.f32 	%f432, [%rd167+4], %f431;
	ld.global.f32 	%f433, [%rd169+8];
	mul.f32 	%f434, %f10, %f433;
	atom.global.add.f32 	%f435, [%rd167+8], %f434;
	ld.global.f32 	%f436, [%rd169+12];
	mul.f32 	%f437, %f10, %f436;
	atom.global.add.f32 	%f438, [%rd167+12], %f437;
	add.s32 	%r179, %r179, 4;
$L__BB1_36:
	setp.eq.s32 	%p66, %r7, 0;
	@%p66 bra 	$L__BB1_41;
	setp.eq.s32 	%p67, %r7, 1;
	@%p67 bra 	$L__BB1_39;
	cvt.u64.u32 	%rd170, %r179;
	add.s64 	%rd171, %rd170, %rd5;
	shl.b64 	%rd172, %rd171, 2;
	add.s64 	%rd173, %rd1, %rd172;
	add.s32 	%r170, %r179, %r26;
	mul.wide.s32 	%rd174, %r170, 4;
	add.s64 	%rd175, %rd2, %rd174;
	ld.global.f32 	%f439, [%rd175];
	mul.f32 	%f440, %f10, %f439;
	atom.global.add.f32 	%f441, [%rd173], %f440;
	ld.global.f32 	%f442, [%rd175+4];
	mul.f32 	%f443, %f10, %f442;
	atom.global.add.f32 	%f444, [%rd173+4], %f443;
	add.s32 	%r179, %r179, 2;
$L__BB1_39:
	setp.eq.s32 	%p68, %r9, 0;
	@%p68 bra 	$L__BB1_41;
	cvt.u64.u32 	%rd176, %r179;
	add.s64 	%rd177, %rd176, %rd5;
	shl.b64 	%rd178, %rd177, 2;
	add.s64 	%rd179, %rd1, %rd178;
	add.s32 	%r171, %r179, %r26;
	mul.wide.s32 	%rd180, %r171, 4;
	add.s64 	%rd181, %rd2, %rd180;
	ld.global.f32 	%f445, [%rd181];
	mul.f32 	%f446, %f10, %f445;
	atom.global.add.f32 	%f447, [%rd179], %f446;
$L__BB1_41:
	add.s32 	%r172, %r172, %r4;
	setp.lt.s32 	%p69, %r172, %r85;
	@%p69 bra 	$L__BB1_4;
	bra.uni 	$L__BB1_87;
$L__BB1_42:
	add.s32 	%r44, %r87, -1;
	and.b32  	%r45, %r87, 7;
	and.b32  	%r46, %r87, 3;
	and.b32  	%r47, %r87, 2147483640;
	and.b32  	%r48, %r87, 1;
$L__BB1_43:
	div.s32 	%r99, %r172, %r86;
	mul.lo.s32 	%r100, %r99, %r86;
	sub.s32 	%r50, %r172, %r100;
	rem.s32 	%r51, %r99, %r86;
	setp.eq.s32 	%p10, %r50, %r51;
	@%p10 bra 	$L__BB1_80;
	div.s32 	%r101, %r172, %r3;
	mul.lo.s32 	%r102, %r101, %r86;
	add.s32 	%r52, %r102, %r50;
	mul.lo.s32 	%r103, %r52, 3;
	add.s32 	%r53, %r102, %r51;
	mul.lo.s32 	%r104, %r53, 3;
	mul.wide.s32 	%rd23, %r103, 4;
	add.s64 	%rd24, %rd4, %rd23;
	ld.global.f32 	%f46, [%rd24];
	ld.global.f32 	%f47, [%rd24+4];
	ld.global.f32 	%f48, [%rd24+8];
	mul.wide.s32 	%rd25, %r104, 4;
	add.s64 	%rd26, %rd4, %rd25;
	ld.global.f32 	%f49, [%rd26];
	ld.global.f32 	%f50, [%rd26+4];
	ld.global.f32 	%f51, [%rd26+8];
	sub.f32 	%f12, %f46, %f49;
	sub.f32 	%f13, %f47, %f50;
	sub.f32 	%f14, %f48, %f51;
	mul.f32 	%f52, %f13, %f13;
	fma.rn.f32 	%f53, %f12, %f12, %f52;
	fma.rn.f32 	%f54, %f14, %f14, %f53;
	sqrt.rn.f32 	%f16, %f54;
	cvt.f64.f32 	%fd4, %f16;
	setp.lt.f64 	%p11, %fd4, 0d3F1A36E2EB1C432D;
	setp.geu.f32 	%p12, %f54, %f26;
	or.pred  	%p13, %p11, %p12;
	@%p13 bra 	$L__BB1_80;
	setp.le.f32 	%p14, %f54, %f25;
	mov.f32 	%f18, 0f3F800000;
	@%p14 bra 	$L__BB1_47;
	sub.f32 	%f56, %f54, %f25;
	div.rn.f32 	%f57, %f56, %f1;
	mov.f32 	%f58, 0f3F800000;
	sub.f32 	%f59, %f58, %f57;
	cvt.f64.f32 	%fd5, %f59;
	max.f64 	%fd6, %fd5, 0d0000000000000000;
	cvt.rn.f32.f64 	%f18, %fd6;
$L__BB1_47:
	ld.param.u64 	%rd182, [_Z15AggregateKerneliiiiPKfS0_PfS1_ffi_param_7];
	setp.lt.u32 	%p15, %r44, 7;
	abs.f32 	%f60, %f12;
	div.rn.f32 	%f61, %f60, %f16;
	setp.gt.f32 	%p16, %f12, 0f00000000;
	selp.u32 	%r106, 1, 0, %p16;
	cvta.to.global.u64 	%rd27, %rd182;
	mul.wide.s32 	%rd28, %r53, 4;
	add.s64 	%rd29, %rd27, %rd28;
	atom.global.add.f32 	%f62, [%rd29], %f18;
	mul.lo.s32 	%r107, %r53, %r87;
	mul.lo.s32 	%r54, %r52, 6;
	cvt.s64.s32 	%rd9, %r107;
	or.b32  	%r108, %r54, %r106;
	mul.lo.s32 	%r55, %r108, %r87;
	mul.f32 	%f19, %f18, %f61;
	add.s32 	%r109, %r53, %r106;
	mul.lo.s32 	%r110, %r109, %r87;
	mul.wide.s32 	%rd30, %r110, 4;
	add.s64 	%rd10, %rd2, %rd30;
	mov.b32 	%r189, 0;
	@%p15 bra 	$L__BB1_50;
	mov.b32 	%r187, 0;
$L__BB1_49:
	.pragma "nounroll";
	cvt.u64.u32 	%rd31, %r187;
	add.s64 	%rd32, %rd31, %rd9;
	shl.b64 	%rd33, %rd32, 2;
	add.s64 	%rd34, %rd1, %rd33;
	add.s32 	%r112, %r187, %r55;
	mul.wide.s32 	%rd35, %r112, 4;
	add.s64 	%rd36, %rd2, %rd35;
	ld.global.f32 	%f63, [%rd36];
	ld.global.f32 	%f64, [%rd10];
	sub.f32 	%f65, %f63, %f64;
	mul.f32 	%f66, %f19, %f65;
	atom.global.add.f32 	%f67, [%rd34], %f66;
	ld.global.f32 	%f68, [%rd36+4];
	ld.global.f32 	%f69, [%rd10];
	sub.f32 	%f70, %f68, %f69;
	mul.f32 	%f71, %f19, %f70;
	atom.global.add.f32 	%f72, [%rd34+4], %f71;
	ld.global.f32 	%f73, [%rd36+8];
	ld.global.f32 	%f74, [%rd10];
	sub.f32 	%f75, %f73, %f74;
	mul.f32 	%f76, %f19, %f75;
	atom.global.add.f32 	%f77, [%rd34+8], %f76;
	ld.global.f32 	%f78, [%rd36+12];
	ld.global.f32 	%f79, [%rd10];
	sub.f32 	%f80, %f78, %f79;
	mul.f32 	%f81, %f19, %f80;
	atom.global.add.f32 	%f82, [%rd34+12], %f81;
	ld.global.f32 	%f83, [%rd36+16];
	ld.global.f32 	%f84, [%rd10];
	sub.f32 	%f85, %f83, %f84;
	mul.f32 	%f86, %f19, %f85;
	atom.global.add.f32 	%f87, [%rd34+16], %f86;
	ld.global.f32 	%f88, [%rd36+20];
	ld.global.f32 	%f89, [%rd10];
	sub.f32 	%f90, %f88, %f89;
	mul.f32 	%f91, %f19, %f90;
	atom.global.add.f32 	%f92, [%rd34+20], %f91;
	ld.global.f32 	%f93, [%rd36+24];
	ld.global.f32 	%f94, [%rd10];
	sub.f32 	%f95, %f93, %f94;
	mul.f32 	%f96, %f19, %f95;
	atom.global.add.f32 	%f97, [%rd34+24], %f96;
	ld.global.f32 	%f98, [%rd36+28];
	ld.global.f32 	%f99, [%rd10];
	sub.f32 	%f100, %f98, %f99;
	mul.f32 	%f101, %f19, %f100;
	atom.global.add.f32 	%f102, [%rd34+28], %f101;
	add.s32 	%r187, %r187, 8;
	setp.ne.s32 	%p17, %r187, %r47;
	mov.u32 	%r189, %r47;
	@%p17 bra 	$L__BB1_49;
$L__BB1_50:
	setp.eq.s32 	%p18, %r45, 0;
	@%p18 bra 	$L__BB1_58;
	add.s32 	%r113, %r45, -1;
	setp.lt.u32 	%p19, %r113, 3;
	@%p19 bra 	$L__BB1_53;
	cvt.u64.u32 	%rd37, %r189;
	add.s64 	%rd38, %rd37, %rd9;
	shl.b64 	%rd39, %rd38, 2;
	add.s64 	%rd40, %rd1, %rd39;
	add.s32 	%r114, %r189, %r55;
	mul.wide.s32 	%rd41, %r114, 4;
	add.s64 	%rd42, %rd2, %rd41;
	ld.global.f32 	%f103, [%rd42];
	ld.global.f32 	%f104, [%rd10];
	sub.f32 	%f105, %f103, %f104;
	mul.f32 	%f106, %f19, %f105;
	atom.global.add.f32 	%f107, [%rd40], %f106;
	ld.global.f32 	%f108, [%rd42+4];
	ld.global.f32 	%f109, [%rd10];
	sub.f32 	%f110, %f108, %f109;
	mul.f32 	%f111, %f19, %f110;
	atom.global.add.f32 	%f112, [%rd40+4], %f111;
	ld.global.f32 	%f113, [%rd42+8];
	ld.global.f32 	%f114, [%rd10];
	sub.f32 	%f115, %f113, %f114;
	mul.f32 	%f116, %f19, %f115;
	atom.global.add.f32 	%f117, [%rd40+8], %f116;
	ld.global.f32 	%f118, [%rd42+12];
	ld.global.f32 	%f119, [%rd10];
	sub.f32 	%f120, %f118, %f119;
	mul.f32 	%f121, %f19, %f120;
	atom.global.add.f32 	%f122, [%rd40+12], %f121;
	add.s32 	%r189, %r189, 4;
$L__BB1_53:
	setp.eq.s32 	%p20, %r46, 0;
	@%p20 bra 	$L__BB1_58;
	setp.eq.s32 	%p21, %r46, 1;
	@%p21 bra 	$L__BB1_56;
	cvt.u64.u32 	%rd43, %r189;
	add.s64 	%rd44, %rd43, %rd9;
	shl.b64 	%rd45, %rd44, 2;
	add.s64 	%rd46, %rd1, %rd45;
	add.s32 	%r115, %r189, %r55;
	mul.wide.s32 	%rd47, %r115, 4;
	add.s64 	%rd48, %rd2, %rd47;
	ld.global.f32 	%f123, [%rd48];
	ld.global.f32 	%f124, [%rd10];
	sub.f32 	%f125, %f123, %f124;
	mul.f32 	%f126, %f19, %f125;
	atom.global.add.f32 	%f127, [%rd46], %f126;
	ld.global.f32 	%f128, [%rd48+4];
	ld.global.f32 	%f129, [%rd10];
	sub.f32 	%f130, %f128, %f129;
	mul.f32 	%f131, %f19, %f130;
	atom.global.add.f32 	%f132, [%rd46+4], %f131;
	add.s32 	%r189, %r189, 2;
$L__BB1_56:
	setp.eq.s32 	%p22, %r48, 0;
	@%p22 bra 	$L__BB1_58;
	cvt.u64.u32 	%rd49, %r189;
	add.s64 	%rd50, %rd49, %rd9;
	shl.b64 	%rd51, %rd50, 2;
	add.s64 	%rd52, %rd1, %rd51;
	add.s32 	%r116, %r189, %r55;
	mul.wide.s32 	%rd53, %r116, 4;
	add.s64 	%rd54, %rd2, %rd53;
	ld.global.f32 	%f133, [%rd54];
	ld.global.f32 	%f134, [%rd10];
	sub.f32 	%f135, %f133, %f134;
	mul.f32 	%f136, %f19, %f135;
	atom.global.add.f32 	%f137, [%rd52], %f136;
$L__BB1_58:
	setp.gt.f32 	%p23, %f13, 0f00000000;
	selp.b32 	%r118, 3, 2, %p23;
	add.s32 	%r119, %r118, %r54;
	mul.lo.s32 	%r79, %r119, %r87;
	abs.f32 	%f138, %f13;
	div.rn.f32 	%f139, %f138, %f16;
	mul.f32 	%f21, %f18, %f139;
	add.s32 	%r120, %r118, %r53;
	mul.lo.s32 	%r121, %r120, %r87;
	mul.wide.s32 	%rd55, %r121, 4;
	add.s64 	%rd12, %rd2, %rd55;
	mov.b32 	%r193, 0;
	@%p15 bra 	$L__BB1_61;
	mov.b32 	%r191, 0;
$L__BB1_60:
	.pragma "nounroll";
	cvt.u64.u32 	%rd56, %r191;
	add.s64 	%rd57, %rd56, %rd9;
	shl.b64 	%rd58, %rd57, 2;
	add.s64 	%rd59, %rd1, %rd58;
	add.s32 	%r123, %r191, %r79;
	mul.wide.s32 	%rd60, %r123, 4;
	add.s64 	%rd61, %rd2, %rd60;
	ld.global.f32 	%f140, [%rd61];
	ld.global.f32 	%f141, [%rd12];
	sub.f32 	%f142, %f140, %f141;
	mul.f32 	%f143, %f21, %f142;
	atom.global.add.f32 	%f144, [%rd59], %f143;
	ld.global.f32 	%f145, [%rd61+4];
	ld.global.f32 	%f146, [%rd12];
	sub.f32 	%f147, %f145, %f146;
	mul.f32 	%f148, %f21, %f147;
	atom.global.add.f32 	%f149, [%rd59+4], %f148;
	ld.global.f32 	%f150, [%rd61+8];
	ld.global.f32 	%f151, [%rd12];
	sub.f32 	%f152, %f150, %f151;
	mul.f32 	%f153, %f21, %f152;
	atom.global.add.f32 	%f154, [%rd59+8], %f153;
	ld.global.f32 	%f155, [%rd61+12];
	ld.global.f32 	%f156, [%rd12];
	sub.f32 	%f157, %f155, %f156;
	mul.f32 	%f158, %f21, %f157;
	atom.global.add.f32 	%f159, [%rd59+12], %f158;
	ld.global.f32 	%f160, [%rd61+16];
	ld.global.f32 	%f161, [%rd12];
	sub.f32 	%f162, %f160, %f161;
	mul.f32 	%f163, %f21, %f162;
	atom.global.add.f32 	%f164, [%rd59+16], %f163;
	ld.global.f32 	%f165, [%rd61+20];
	ld.global.f32 	%f166, [%rd12];
	sub.f32 	%f167, %f165, %f166;
	mul.f32 	%f168, %f21, %f167;
	atom.global.add.f32 	%f169, [%rd59+20], %f168;
	ld.global.f32 	%f170, [%rd61+24];
	ld.global.f32 	%f171, [%rd12];
	sub.f32 	%f172, %f170, %f171;
	mul.f32 	%f173, %f21, %f172;
	atom.global.add.f32 	%f174, [%rd59+24], %f173;
	ld.global.f32 	%f175, [%rd61+28];
	ld.global.f32 	%f176, [%rd12];
	sub.f32 	%f177, %f175, %f176;
	mul.f32 	%f178, %f21, %f177;
	atom.global.add.f32 	%f179, [%rd59+28], %f178;
	add.s32 	%r191, %r191, 8;
	setp.ne.s32 	%p25, %r191, %r47;
	mov.u32 	%r193, %r47;
	@%p25 bra 	$L__BB1_60;
$L__BB1_61:
	@%p18 bra 	$L__BB1_69;
	add.s32 	%r124, %r45, -1;
	setp.lt.u32 	%p27, %r124, 3;
	@%p27 bra 	$L__BB1_64;
	cvt.u64.u32 	%rd62, %r193;
	add.s64 	%rd63, %rd62, %rd9;
	shl.b64 	%rd64, %rd63, 2;
	add.s64 	%rd65, %rd1, %rd64;
	add.s32 	%r125, %r193, %r79;
	mul.wide.s32 	%rd66, %r125, 4;
	add.s64 	%rd67, %rd2, %rd66;
	ld.global.f32 	%f180, [%rd67];
	ld.global.f32 	%f181, [%rd12];
	sub.f32 	%f182, %f180, %f181;
	mul.f32 	%f183, %f21, %f182;
	atom.global.add.f32 	%f184, [%rd65], %f183;
	ld.global.f32 	%f185, [%rd67+4];
	ld.global.f32 	%f186, [%rd12];
	sub.f32 	%f187, %f185, %f186;
	mul.f32 	%f188, %f21, %f187;
	atom.global.add.f32 	%f189, [%rd65+4], %f188;
	ld.global.f32 	%f190, [%rd67+8];
	ld.global.f32 	%f191, [%rd12];
	sub.f32 	%f192, %f190, %f191;
	mul.f32 	%f193, %f21, %f192;
	atom.global.add.f32 	%f194, [%rd65+8], %f193;
	ld.global.f32 	%f195, [%rd67+12];
	ld.global.f32 	%f196, [%rd12];
	sub.f32 	%f197, %f195, %f196;
	mul.f32 	%f198, %f21, %f197;
	atom.global.add.f32 	%f199, [%rd65+12], %f198;
	add.s32 	%r193, %r193, 4;
$L__BB1_64:
	setp.eq.s32 	%p28, %r46, 0;
	@%p28 bra 	$L__BB1_69;
	setp.eq.s32 	%p29, %r46, 1;
	@%p29 bra 	$L__BB1_67;
	cvt.u64.u32 	%rd68, %r193;
	add.s64 	%rd69, %rd68, %rd9;
	shl.b64 	%rd70, %rd69, 2;
	add.s64 	%rd71, %rd1, %rd70;
	add.s32 	%r126, %r193, %r79;
	mul.wide.s32 	%rd72, %r126, 4;
	add.s64 	%rd73, %rd2, %rd72;
	ld.global.f32 	%f200, [%rd73];
	ld.global.f32 	%f201, [%rd12];
	sub.f32 	%f202, %f200, %f201;
	mul.f32 	%f203, %f21, %f202;
	atom.global.add.f32 	%f204, [%rd71], %f203;
	ld.global.f32 	%f205, [%rd73+4];
	ld.global.f32 	%f206, [%rd12];
	sub.f32 	%f207, %f205, %f206;
	mul.f32 	%f208, %f21, %f207;
	atom.global.add.f32 	%f209, [%rd71+4], %f208;
	add.s32 	%r193, %r193, 2;
$L__BB1_67:
	setp.eq.s32 	%p30, %r48, 0;
	@%p30 bra 	$L__BB1_69;
	cvt.u64.u32 	%rd74, %r193;
	add.s64 	%rd75, %rd74, %rd9;
	shl.b64 	%rd76, %rd75, 2;
	add.s64 	%rd77, %rd1, %rd76;
	add.s32 	%r127, %r193, %r79;
	mul.wide.s32 	%rd78, %r127, 4;
	add.s64 	%rd79, %rd2, %rd78;
	ld.global.f32 	%f210, [%rd79];
	ld.global.f32 	%f211, [%rd12];
	sub.f32 	%f212, %f210, %f211;
	mul.f32 	%f213, %f21, %f212;
	atom.global.add.f32 	%f214, [%rd77], %f213;
$L__BB1_69:
	setp.gt.f32 	%p31, %f14, 0f00000000;
	setp.lt.u32 	%p32, %r44, 7;
	selp.b32 	%r129, 5, 4, %p31;
	add.s32 	%r130, %r129, %r54;
	mul.lo.s32 	%r71, %r130, %r87;
	abs.f32 	%f215, %f14;
	div.rn.f32 	%f216, %f215, %f16;
	mul.f32 	%f20, %f18, %f216;
	add.s32 	%r131, %r129, %r53;
	mul.lo.s32 	%r132, %r131, %r87;
	mul.wide.s32 	%rd80, %r132, 4;
	add.s64 	%rd11, %rd2, %rd80;
	mov.b32 	%r197, 0;
	@%p32 bra 	$L__BB1_72;
	mov.b32 	%r195, 0;
$L__BB1_71:
	.pragma "nounroll";
	cvt.u64.u32 	%rd81, %r195;
	add.s64 	%rd82, %rd81, %rd9;
	shl.b64 	%rd83, %rd82, 2;
	add.s64 	%rd84, %rd1, %rd83;
	add.s32 	%r134, %r195, %r71;
	mul.wide.s32 	%rd85, %r134, 4;
	add.s64 	%rd86, %rd2, %rd85;
	ld.global.f32 	%f217, [%rd86];
	ld.global.f32 	%f218, [%rd11];
	sub.f32 	%f219, %f217, %f218;
	mul.f32 	%f220, %f20, %f219;
	atom.global.add.f32 	%f221, [%rd84], %f220;
	ld.global.f32 	%f222, [%rd86+4];
	ld.global.f32 	%f223, [%rd11];
	sub.f32 	%f224, %f222, %f223;
	mul.f32 	%f225, %f20, %f224;
	atom.global.add.f32 	%f226, [%rd84+4], %f225;
	ld.global.f32 	%f227, [%rd86+8];
	ld.global.f32 	%f228, [%rd11];
	sub.f32 	%f229, %f227, %f228;
	mul.f32 	%f230, %f20, %f229;
	atom.global.add.f32 	%f231, [%rd84+8], %f230;
	ld.global.f32 	%f232, [%rd86+12];
	ld.global.f32 	%f233, [%rd11];
	sub.f32 	%f234, %f232, %f233;
	mul.f32 	%f235, %f20, %f234;
	atom.global.add.f32 	%f236, [%rd84+12], %f235;
	ld.global.f32 	%f237, [%rd86+16];
	ld.global.f32 	%f238, [%rd11];
	sub.f32 	%f239, %f237, %f238;
	mul.f32 	%f240, %f20, %f239;
	atom.global.add.f32 	%f241, [%rd84+16], %f240;
	ld.global.f32 	%f242, [%rd86+20];
	ld.global.f32 	%f243, [%rd11];
	sub.f32 	%f244, %f242, %f243;
	mul.f32 	%f245, %f20, %f244;
	atom.global.add.f32 	%f246, [%rd84+20], %f245;
	ld.global.f32 	%f247, [%rd86+24];
	ld.global.f32 	%f248, [%rd11];
	sub.f32 	%f249, %f247, %f248;
	mul.f32 	%f250, %f20, %f249;
	atom.global.add.f32 	%f251, [%rd84+24], %f250;
	ld.global.f32 	%f252, [%rd86+28];
	ld.global.f32 	%f253, [%rd11];
	sub.f32 	%f254, %f252, %f253;
	mul.f32 	%f255, %f20, %f254;
	atom.global.add.f32 	%f256, [%rd84+28], %f255;
	add.s32 	%r195, %r195, 8;
	setp.ne.s32 	%p33, %r195, %r47;
	mov.u32 	%r197, %r47;
	@%p33 bra 	$L__BB1_71;
$L__BB1_72:
	setp.eq.s32 	%p34, %r45, 0;
	@%p34 bra 	$L__BB1_80;
	add.s32 	%r135, %r45, -1;
	setp.lt.u32 	%p35, %r135, 3;
	@%p35 bra 	$L__BB1_75;
	cvt.u64.u32 	%rd87, %r197;
	add.s64 	%rd88, %rd87, %rd9;
	shl.b64 	%rd89, %rd88, 2;
	add.s64 	%rd90, %rd1, %rd89;
	add.s32 	%r136, %r197, %r71;
	mul.wide.s32 	%rd91, %r136, 4;
	add.s64 	%rd92, %rd2, %rd91;
	ld.global.f32 	%f257, [%rd92];
	ld.global.f32 	%f258, [%rd11];
	sub.f32 	%f259, %f257, %f258;
	mul.f32 	%f260, %f20, %f259;
	atom.global.add.f32 	%f261, [%rd90], %f260;
	ld.global.f32 	%f262, [%rd92+4];
	ld.global.f32 	%f263, [%rd11];
	sub.f32 	%f264, %f262, %f263;
	mul.f32 	%f265, %f20, %f264;
	atom.global.add.f32 	%f266, [%rd90+4], %f265;
	ld.global.f32 	%f267, [%rd92+8];
	ld.global.f32 	%f268, [%rd11];
	sub.f32 	%f269, %f267, %f268;
	mul.f32 	%f270, %f20, %f269;
	atom.global.add.f32 	%f271, [%rd90+8], %f270;
	ld.global.f32 	%f272, [%rd92+12];
	ld.global.f32 	%f273, [%rd11];
	sub.f32 	%f274, %f272, %f273;
	mul.f32 	%f275, %f20, %f274;
	atom.global.add.f32 	%f276, [%rd90+12], %f275;
	add.s32 	%r197, %r197, 4;
$L__BB1_75:
	setp.eq.s32 	%p36, %r46, 0;
	@%p36 bra 	$L__BB1_80;
	setp.eq.s32 	%p37, %r46, 1;
	@%p37 bra 	$L__BB1_78;
	cvt.u64.u32 	%rd93, %r197;
	add.s64 	%rd94, %rd93, %rd9;
	shl.b64 	%rd95, %rd94, 2;
	add.s64 	%rd96, %rd1, %rd95;
	add.s32 	%r137, %r197, %r71;
	mul.wide.s32 	%rd97, %r137, 4;
	add.s64 	%rd98, %rd2, %rd97;
	ld.global.f32 	%f277, [%rd98];
	ld.global.f32 	%f278, [%rd11];
	sub.f32 	%f279, %f277, %f278;
	mul.f32 	%f280, %f20, %f279;
	atom.global.add.f32 	%f281, [%rd96], %f280;
	ld.global.f32 	%f282, [%rd98+4];
	ld.global.f32 	%f283, [%rd11];
	sub.f32 	%f284, %f282, %f283;
	mul.f32 	%f285, %f20, %f284;
	atom.global.add.f32 	%f286, [%rd96+4], %f285;
	add.s32 	%r197, %r197, 2;
$L__BB1_78:
	setp.eq.s32 	%p38, %r48, 0;
	@%p38 bra 	$L__BB1_80;
	cvt.u64.u32 	%rd99, %r197;
	add.s64 	%rd100, %rd99, %rd9;
	shl.b64 	%rd101, %rd100, 2;
	add.s64 	%rd102, %rd1, %rd101;
	add.s32 	%r138, %r197, %r71;
	mul.wide.s32 	%rd103, %r138, 4;
	add.s64 	%rd104, %rd2, %rd103;
	ld.global.f32 	%f287, [%rd104];
	ld.global.f32 	%f288, [%rd11];
	sub.f32 	%f289, %f287, %f288;
	mul.f32 	%f290, %f20, %f289;
	atom.global.add.f32 	%f291, [%rd102], %f290;
$L__BB1_80:
	add.s32 	%r172, %r172, %r4;
	setp.lt.s32 	%p39, %r172, %r85;
	@%p39 bra 	$L__BB1_43;
	bra.uni 	$L__BB1_87;
$L__BB1_81:
	div.s32 	%r92, %r172, %r86;
	mul.lo.s32 	%r93, %r92, %r86;
	sub.s32 	%r81, %r172, %r93;
	rem.s32 	%r82, %r92, %r86;
	setp.eq.s32 	%p3, %r81, %r82;
	@%p3 bra 	$L__BB1_86;
	div.s32 	%r94, %r172, %r3;
	mul.lo.s32 	%r95, %r94, %r86;
	add.s32 	%r96, %r95, %r81;
	mul.lo.s32 	%r97, %r96, 3;
	add.s32 	%r83, %r95, %r82;
	mul.lo.s32 	%r98, %r83, 3;
	mul.wide.s32 	%rd17, %r97, 4;
	add.s64 	%rd18, %rd4, %rd17;
	ld.global.f32 	%f27, [%rd18];
	ld.global.f32 	%f28, [%rd18+4];
	ld.global.f32 	%f29, [%rd18+8];
	mul.wide.s32 	%rd19, %r98, 4;
	add.s64 	%rd20, %rd4, %rd19;
	ld.global.f32 	%f30, [%rd20];
	ld.global.f32 	%f31, [%rd20+4];
	ld.global.f32 	%f32, [%rd20+8];
	sub.f32 	%f33, %f27, %f30;
	sub.f32 	%f34, %f28, %f31;
	sub.f32 	%f35, %f29, %f32;
	mul.f32 	%f36, %f34, %f34;
	fma.rn.f32 	%f37, %f33, %f33, %f36;
	fma.rn.f32 	%f38, %f35, %f35, %f37;
	sqrt.rn.f32 	%f39, %f38;
	cvt.f64.f32 	%fd1, %f39;
	setp.lt.f64 	%p4, %fd1, 0d3F1A36E2EB1C432D;
	setp.geu.f32 	%p5, %f38, %f26;
	or.pred  	%p6, %p4, %p5;
	@%p6 bra 	$L__BB1_86;
	setp.le.f32 	%p7, %f38, %f25;
	mov.f32 	%f450, 0f3F800000;
	@%p7 bra 	$L__BB1_85;
	sub.f32 	%f41, %f38, %f25;
	div.rn.f32 	%f42, %f41, %f1;
	mov.f32 	%f43, 0f3F800000;
	sub.f32 	%f44, %f43, %f42;
	cvt.f64.f32 	%fd2, %f44;
	max.f64 	%fd3, %fd2, 0d0000000000000000;
	cvt.rn.f32.f64 	%f450, %fd3;
$L__BB1_85:
	mul.wide.s32 	%rd21, %r83, 4;
	add.s64 	%rd22, %rd3, %rd21;
	atom.global.add.f32 	%f45, [%rd22], %f450;
$L__BB1_86:
	add.s32 	%r172, %r172, %r4;
	setp.lt.s32 	%p8, %r172, %r85;
	@%p8 bra 	$L__BB1_81;
$L__BB1_87:
	ret;

}
	// .globl	_Z19AggregateGradKerneliiiiPKfS0_PfS1_ffi
.visible .entry _Z19AggregateGradKerneliiiiPKfS0_PfS1_ffi(
	.param .u32 _Z19AggregateGradKerneliiiiPKfS0_PfS1_ffi_param_0,
	.param .u32 _Z19AggregateGradKerneliiiiPKfS0_PfS1_ffi_param_1,
	.param .u32 _Z19AggregateGradKerneliiiiPKfS0_PfS1_ffi_param_2,
	.param .u32 _Z19AggregateGradKerneliiiiPKfS0_PfS1_ffi_param_3,
	.param .u64 .ptr .align 1 _Z19AggregateGradKerneliiiiPKfS0_PfS1_ffi_param_4,
	.param .u64 .ptr .align 1 _Z19AggregateGradKerneliiiiPKfS0_PfS1_ffi_param_5,
	.param .u64 .ptr .align 1 _Z19AggregateGradKerneliiiiPKfS0_PfS1_ffi_param_6,
	.param .u64 .ptr .align 1 _Z19AggregateGradKerneliiiiPKfS0_PfS1_ffi_param_7,
	.param .f32 _Z19AggregateGradKerneliiiiPKfS0_PfS1_ffi_param_8,
	.param .f32 _Z19AggregateGradKerneliiiiPKfS0_PfS1_ffi_param_9,
	.param .u32 _Z19AggregateGradKerneliiiiPKfS0_PfS1_ffi_param_10
)
{
	.reg .pred 	%p<45>;
	.reg .b32 	%r<117>;
	.reg .b32 	%f<343>;
	.reg .b64 	%rd<102>;
	.reg .b64 	%fd<7>;

	ld.param.u32 	%r48, [_Z19AggregateGradKerneliiiiPKfS0_PfS1_ffi_param_0];
	ld.param.u32 	%r49, [_Z19AggregateGradKerneliiiiPKfS0_PfS1_ffi_param_2];
	ld.param.u32 	%r50, [_Z19AggregateGradKerneliiiiPKfS0_PfS1_ffi_param_3];
	ld.param.u64 	%rd19, [_Z19AggregateGradKerneliiiiPKfS0_PfS1_ffi_param_4];
	ld.param.u64 	%rd17, [_Z19AggregateGradKerneliiiiPKfS0_PfS1_ffi_param_5];
	ld.param.u64 	%rd20, [_Z19AggregateGradKerneliiiiPKfS0_PfS1_ffi_param_6];
	ld.param.u64 	%rd18, [_Z19AggregateGradKerneliiiiPKfS0_PfS1_ffi_param_7];
	ld.param.f32 	%f17, [_Z19AggregateGradKerneliiiiPKfS0_PfS1_ffi_param_8];
	cvta.to.global.u64 	%rd1, %rd20;
	cvta.to.global.u64 	%rd2, %rd19;
	cvta.to.global.u64 	%rd3, %rd18;
	cvta.to.global.u64 	%rd4, %rd17;
	mov.u32 	%r51, %ctaid.x;
	mov.u32 	%r1, %ntid.x;
	mov.u32 	%r52, %tid.x;
	mad.lo.s32 	%r102, %r51, %r1, %r52;
	setp.ge.s32 	%p1, %r102, %r48;
	@%p1 bra 	$L__BB2_53;
	ld.param.f32 	%f337, [_Z19AggregateGradKerneliiiiPKfS0_PfS1_ffi_param_9];
	mul.lo.s32 	%r3, %r49, %r49;
	sub.f32 	%f1, %f337, %f17;
	setp.gt.s32 	%p2, %r50, 0;
	mov.u32 	%r53, %nctaid.x;
	mul.lo.s32 	%r4, %r1, %r53;
	@%p2 bra 	$L__BB2_2;
	bra.uni 	$L__BB2_47;
$L__BB2_2:
	and.b32  	%r5, %r50, 15;
	and.b32  	%r6, %r50, 7;
	and.b32  	%r7, %r50, 3;
$L__BB2_3:
	div.s32 	%r61, %r102, %r49;
	mul.lo.s32 	%r62, %r61, %r49;
	sub.s32 	%r9, %r102, %r62;
	rem.s32 	%r10, %r61, %r49;
	setp.eq.s32 	%p9, %r9, %r10;
	@%p9 bra 	$L__BB2_46;
	ld.param.f32 	%f339, [_Z19AggregateGradKerneliiiiPKfS0_PfS1_ffi_param_9];
	ld.param.u64 	%rd99, [_Z19AggregateGradKerneliiiiPKfS0_PfS1_ffi_param_5];
	mul.lo.s32 	%r63, %r49, %r49;
	div.s32 	%r64, %r102, %r63;
	mul.lo.s32 	%r65, %r64, %r49;
	add.s32 	%r11, %r65, %r9;
	mul.lo.s32 	%r66, %r11, 3;
	add.s32 	%r12, %r65, %r10;
	mul.lo.s32 	%r67, %r12, 3;
	cvta.to.global.u64 	%rd27, %rd99;
	mul.wide.s32 	%rd28, %r66, 4;
	add.s64 	%rd29, %rd27, %rd28;
	ld.global.f32 	%f38, [%rd29];
	ld.global.f32 	%f39, [%rd29+4];
	ld.global.f32 	%f40, [%rd29+8];
	mul.wide.s32 	%rd30, %r67, 4;
	add.s64 	%rd31, %rd27, %rd30;
	ld.global.f32 	%f41, [%rd31];
	ld.global.f32 	%f42, [%rd31+4];
	ld.global.f32 	%f43, [%rd31+8];
	sub.f32 	%f2, %f41, %f38;
	sub.f32 	%f3, %f42, %f39;
	sub.f32 	%f4, %f43, %f40;
	mul.f32 	%f44, %f3, %f3;
	fma.rn.f32 	%f45, %f2, %f2, %f44;
	fma.rn.f32 	%f46, %f4, %f4, %f45;
	sqrt.rn.f32 	%f6, %f46;
	cvt.f64.f32 	%fd4, %f6;
	setp.lt.f64 	%p10, %fd4, 0d3F1A36E2EB1C432D;
	setp.geu.f32 	%p11, %f46, %f339;
	or.pred  	%p12, %p10, %p11;
	@%p12 bra 	$L__BB2_46;
	setp.le.f32 	%p13, %f46, %f17;
	mov.f32 	%f341, 0f3F800000;
	@%p13 bra 	$L__BB2_7;
	ld.param.f32 	%f340, [_Z19AggregateGradKerneliiiiPKfS0_PfS1_ffi_param_9];
	sub.f32 	%f48, %f46, %f17;
	sub.f32 	%f49, %f340, %f17;
	div.rn.f32 	%f50, %f48, %f49;
	mov.f32 	%f51, 0f3F800000;
	sub.f32 	%f52, %f51, %f50;
	cvt.f64.f32 	%fd5, %f52;
	max.f64 	%fd6, %fd5, 0d0000000000000000;
	cvt.rn.f32.f64 	%f341, %fd6;
$L__BB2_7:
	ld.param.u64 	%rd100, [_Z19AggregateGradKerneliiiiPKfS0_PfS1_ffi_param_7];
	setp.lt.u32 	%p14, %r50, 16;
	abs.f32 	%f53, %f2;
	div.rn.f32 	%f54, %f53, %f6;
	abs.f32 	%f55, %f3;
	div.rn.f32 	%f9, %f55, %f6;
	abs.f32 	%f56, %f4;
	div.rn.f32 	%f10, %f56, %f6;
	setp.gt.f32 	%p15, %f2, 0f00000000;
	selp.u32 	%r69, 1, 0, %p15;
	cvta.to.global.u64 	%rd32, %rd100;
	mul.wide.s32 	%rd33, %r12, 4;
	add.s64 	%rd34, %rd32, %rd33;
	atom.global.add.f32 	%f57, [%rd34], %f341;
	mul.lo.s32 	%r13, %r11, %r50;
	mul.lo.s32 	%r14, %r12, 6;
	or.b32  	%r70, %r14, %r69;
	mul.lo.s32 	%r71, %r70, %r50;
	mul.f32 	%f11, %f341, %f54;
	cvt.s64.s32 	%rd5, %r71;
	mov.b32 	%r106, 0;
	@%p14 bra 	$L__BB2_10;
	and.b32  	%r72, %r50, 2147483632;
	neg.s32 	%r104, %r72;
	shl.b64 	%rd35, %rd5, 2;
	add.s64 	%rd36, %rd1, %rd35;
	add.s64 	%rd101, %rd36, 32;
	mov.u32 	%r103, %r13;
$L__BB2_9:
	.pragma "nounroll";
	and.b32  	%r106, %r50, 2147483632;
	mul.wide.s32 	%rd37, %r103, 4;
	add.s64 	%rd38, %rd2, %rd37;
	ld.global.f32 	%f58, [%rd38];
	mul.f32 	%f59, %f11, %f58;
	atom.global.add.f32 	%f60, [%rd101+-32], %f59;
	ld.global.f32 	%f61, [%rd38+4];
	mul.f32 	%f62, %f11, %f61;
	atom.global.add.f32 	%f63, [%rd101+-28], %f62;
	ld.global.f32 	%f64, [%rd38+8];
	mul.f32 	%f65, %f11, %f64;
	atom.global.add.f32 	%f66, [%rd101+-24], %f65;
	ld.global.f32 	%f67, [%rd38+12];
	mul.f32 	%f68, %f11, %f67;
	atom.global.add.f32 	%f69, [%rd101+-20], %f68;
	ld.global.f32 	%f70, [%rd38+16];
	mul.f32 	%f71, %f11, %f70;
	atom.global.add.f32 	%f72, [%rd101+-16], %f71;
	ld.global.f32 	%f73, [%rd38+20];
	mul.f32 	%f74, %f11, %f73;
	atom.global.add.f32 	%f75, [%rd101+-12], %f74;
	ld.global.f32 	%f76, [%rd38+24];
	mul.f32 	%f77, %f11, %f76;
	atom.global.add.f32 	%f78, [%rd101+-8], %f77;
	ld.global.f32 	%f79, [%rd38+28];
	mul.f32 	%f80, %f11, %f79;
	atom.global.add.f32 	%f81, [%rd101+-4], %f80;
	ld.global.f32 	%f82, [%rd38+32];
	mul.f32 	%f83, %f11, %f82;
	atom.global.add.f32 	%f84, [%rd101], %f83;
	ld.global.f32 	%f85, [%rd38+36];
	mul.f32 	%f86, %f11, %f85;
	atom.global.add.f32 	%f87, [%rd101+4], %f86;
	ld.global.f32 	%f88, [%rd38+40];
	mul.f32 	%f89, %f11, %f88;
	atom.global.add.f32 	%f90, [%rd101+8], %f89;
	ld.global.f32 	%f91, [%rd38+44];
	mul.f32 	%f92, %f11, %f91;
	atom.global.add.f32 	%f93, [%rd101+12], %f92;
	ld.global.f32 	%f94, [%rd38+48];
	mul.f32 	%f95, %f11, %f94;
	atom.global.add.f32 	%f96, [%rd101+16], %f95;
	ld.global.f32 	%f97, [%rd38+52];
	mul.f32 	%f98, %f11, %f97;
	atom.global.add.f32 	%f99, [%rd101+20], %f98;
	ld.global.f32 	%f100, [%rd38+56];
	mul.f32 	%f101, %f11, %f100;
	atom.global.add.f32 	%f102, [%rd101+24], %f101;
	ld.global.f32 	%f103, [%rd38+60];
	mul.f32 	%f104, %f11, %f103;
	atom.global.add.f32 	%f105, [%rd101+28], %f104;
	add.s32 	%r104, %r104, 16;
	add.s64 	%rd101, %rd101, 64;
	add.s32 	%r103, %r103, 16;
	setp.ne.s32 	%p16, %r104, 0;
	@%p16 bra 	$L__BB2_9;
$L__BB2_10:
	setp.eq.s32 	%p17, %r5, 0;
	@%p17 bra 	$L__BB2_20;
	add.s32 	%r73, %r5, -1;
	setp.lt.u32 	%p18, %r73, 7;
	@%p18 bra 	$L__BB2_13;
	cvt.u64.u32 	%rd39, %r106;
	add.s64 	%rd40, %rd39, %rd5;
	shl.b64 	%rd41, %rd40, 2;
	add.s64 	%rd42, %rd1, %rd41;
	add.s32 	%r74, %r106, %r13;
	mul.wide.s32 	%rd43, %r74, 4;
	add.s64 	%rd44, %rd2, %rd43;
	ld.global.f32 	%f106, [%rd44];
	mul.f32 	%f107, %f11, %f106;
	atom.global.add.f32 	%f108, [%rd42], %f107;
	ld.global.f32 	%f109, [%rd44+4];
	mul.f32 	%f110, %f11, %f109;
	atom.global.add.f32 	%f111, [%rd42+4], %f110;
	ld.global.f32 	%f112, [%rd44+8];
	mul.f32 	%f113, %f11, %f112;
	atom.global.add.f32 	%f114, [%rd42+8], %f113;
	ld.global.f32 	%f115, [%rd44+12];
	mul.f32 	%f116, %f11, %f115;
	atom.global.add.f32 	%f117, [%rd42+12], %f116;
	ld.global.f32 	%f118, [%rd44+16];
	mul.f32 	%f119, %f11, %f118;
	atom.global.add.f32 	%f120, [%rd42+16], %f119;
	ld.global.f32 	%f121, [%rd44+20];
	mul.f32 	%f122, %f11, %f121;
	atom.global.add.f32 	%f123, [%rd42+20], %f122;
	ld.global.f32 	%f124, [%rd44+24];
	mul.f32 	%f125, %f11, %f124;
	atom.global.add.f32 	%f126, [%rd42+24], %f125;
	ld.global.f32 	%f127, [%rd44+28];
	mul.f32 	%f128, %f11, %f127;
	atom.global.add.f32 	%f129, [%rd42+28], %f128;
	add.s32 	%r106, %r106, 8;
$L__BB2_13:
	setp.eq.s32 	%p19, %r6, 0;
	@%p19 bra 	$L__BB2_20;
	add.s32 	%r75, %r6, -1;
	setp.lt.u32 	%p20, %r75, 3;
	@%p20 bra 	$L__BB2_16;
	cvt.u64.u32 	%rd45, %r106;
	add.s64 	%rd46, %rd45, %rd5;
	shl.b64 	%rd47, %rd46, 2;
	add.s64 	%rd48, %rd1, %rd47;
	add.s32 	%r76, %r106, %r13;
	mul.wide.s32 	%rd49, %r76, 4;
	add.s64 	%rd50, %rd2, %rd49;
	ld.global.f32 	%f130, [%rd50];
	mul.f32 	%f131, %f11, %f130;
	atom.global.add.f32 	%f132, [%rd48], %f131;
	ld.global.f32 	%f133, [%rd50+4];
	mul.f32 	%f134, %f11, %f133;
	atom.global.add.f32 	%f135, [%rd48+4], %f134;
	ld.global.f32 	%f136, [%rd50+8];
	mul.f32 	%f137, %f11, %f136;
	atom.global.add.f32 	%f138, [%rd48+8], %f137;
	ld.global.f32 	%f139, [%rd50+12];
	mul.f32 	%f140, %f11, %f139;
	atom.global.add.f32 	%f141, [%rd48+12], %f140;
	add.s32 	%r106, %r106, 4;
$L__BB2_16:
	setp.eq.s32 	%p21, %r7, 0;
	@%p21 bra 	$L__BB2_20;
	setp.eq.s32 	%p22, %r7, 1;
	cvt.u64.u32 	%rd51, %r106;
	add.s64 	%rd52, %rd51, %rd5;
	shl.b64 	%rd53, %rd52, 2;
	add.s64 	%rd9, %rd1, %rd53;
	add.s32 	%r77, %r106, %r13;
	mul.wide.s32 	%rd54, %r77, 4;
	add.s64 	%rd10, %rd2, %rd54;
	ld.global.f32 	%f142, [%rd10];
	mul.f32 	%f143, %f11, %f142;
	atom.global.add.f32 	%f144, [%rd9], %f143;
	@%p22 bra 	$L__BB2_20;
	setp.eq.s32 	%p23, %r7, 2;
	ld.global.f32 	%f145, [%rd10+4];
	mul.f32 	%f146, %f11, %f145;
	atom.global.add.f32 	%f147, [%rd9+4], %f146;
	@%p23 bra 	$L__BB2_20;
	ld.global.f32 	%f148, [%rd10+8];
	mul.f32 	%f149, %f11, %f148;
	atom.global.add.f32 	%f150, [%rd9+8], %f149;
$L__BB2_20:
	setp.lt.u32 	%p24, %r50, 16;
	setp.gt.f32 	%p25, %f3, 0f00000000;
	selp.u32 	%r79, 1, 0, %p25;
	add.s32 	%r80, %r14, %r79;
	add.s32 	%r81, %r80, 2;
	mul.lo.s32 	%r82, %r81, %r50;
	mul.f32 	%f12, %f341, %f9;
	cvt.s64.s32 	%rd11, %r82;
	mov.b32 	%r110, 0;
	@%p24 bra 	$L__BB2_23;
	mov.b32 	%r108, 0;
$L__BB2_22:
	.pragma "nounroll";
	cvt.u64.u32 	%rd55, %r108;
	add.s64 	%rd56, %rd55, %rd11;
	shl.b64 	%rd57, %rd56, 2;
	add.s64 	%rd58, %rd1, %rd57;
	add.s32 	%r84, %r108, %r13;
	mul.wide.s32 	%rd59, %r84, 4;
	add.s64 	%rd60, %rd2, %rd59;
	ld.global.f32 	%f151, [%rd60];
	mul.f32 	%f152, %f12, %f151;
	atom.global.add.f32 	%f153, [%rd58], %f152;
	ld.global.f32 	%f154, [%rd60+4];
	mul.f32 	%f155, %f12, %f154;
	atom.global.add.f32 	%f156, [%rd58+4], %f155;
	ld.global.f32 	%f157, [%rd60+8];
	mul.f32 	%f158, %f12, %f157;
	atom.global.add.f32 	%f159, [%rd58+8], %f158;
	ld.global.f32 	%f160, [%rd60+12];
	mul.f32 	%f161, %f12, %f160;
	atom.global.add.f32 	%f162, [%rd58+12], %f161;
	ld.global.f32 	%f163, [%rd60+16];
	mul.f32 	%f164, %f12, %f163;
	atom.global.add.f32 	%f165, [%rd58+16], %f164;
	ld.global.f32 	%f166, [%rd60+20];
	mul.f32 	%f167, %f12, %f166;
	atom.global.add.f32 	%f168, [%rd58+20], %f167;
	ld.global.f32 	%f169, [%rd60+24];
	mul.f32 	%f170, %f12, %f169;
	atom.global.add.f32 	%f171, [%rd58+24], %f170;
	ld.global.f32 	%f172, [%rd60+28];
	mul.f32 	%f173, %f12, %f172;
	atom.global.add.f32 	%f174, [%rd58+28], %f173;
	ld.global.f32 	%f175, [%rd60+32];
	mul.f32 	%f176, %f12, %f175;
	atom.global.add.f32 	%f177, [%rd58+32], %f176;
	ld.global.f32 	%f178, [%rd60+36];
	mul.f32 	%f179, %f12, %f178;
	atom.global.add.f32 	%f180, [%rd58+36], %f179;
	ld.global.f32 	%f181, [%rd60+40];
	mul.f32 	%f182, %f12, %f181;
	atom.global.add.f32 	%f183, [%rd58+40], %f182;
	ld.global.f32 	%f184, [%rd60+44];
	mul.f32 	%f185, %f12, %f184;
	atom.global.add.f32 	%f186, [%rd58+44], %f185;
	ld.global.f32 	%f187, [%rd60+48];
	mul.f32 	%f188, %f12, %f187;
	atom.global.add.f32 	%f189, [%rd58+48], %f188;
	ld.global.f32 	%f190, [%rd60+52];
	mul.f32 	%f191, %f12, %f190;
	atom.global.add.f32 	%f192, [%rd58+52], %f191;
	ld.global.f32 	%f193, [%rd60+56];
	mul.f32 	%f194, %f12, %f193;
	atom.global.add.f32 	%f195, [%rd58+56], %f194;
	ld.global.f32 	%f196, [%rd60+60];
	mul.f32 	%f197, %f12, %f196;
	atom.global.add.f32 	%f198, [%rd58+60], %f197;
	add.s32 	%r108, %r108, 16;
	and.b32  	%r110, %r50, 2147483632;
	setp.ne.s32 	%p26, %r108, %r110;
	@%p26 bra 	$L__BB2_22;
$L__BB2_23:
	setp.eq.s32 	%p27, %r5, 0;
	@%p27 bra 	$L__BB2_33;
	add.s32 	%r85, %r5, -1;
	setp.lt.u32 	%p28, %r85, 7;
	@%p28 bra 	$L__BB2_26;
	cvt.u64.u32 	%rd61, %r110;
	add.s64 	%rd62, %rd61, %rd11;
	shl.b64 	%rd63, %rd62, 2;
	add.s64 	%rd64, %rd1, %rd63;
	add.s32 	%r86, %r110, %r13;
	mul.wide.s32 	%rd65, %r86, 4;
	add.s64 	%rd66, %rd2, %rd65;
	ld.global.f32 	%f199, [%rd66];
	mul.f32 	%f200, %f12, %f199;
	atom.global.add.f32 	%f201, [%rd64], %f200;
	ld.global.f32 	%f202, [%rd66+4];
	mul.f32 	%f203, %f12, %f202;
	atom.global.add.f32 	%f204, [%rd64+4], %f203;
	ld.global.f32 	%f205, [%rd66+8];
	mul.f32 	%f206, %f12, %f205;
	atom.global.add.f32 	%f207, [%rd64+8], %f206;
	ld.global.f32 	%f208, [%rd66+12];
	mul.f32 	%f209, %f12, %f208;
	atom.global.add.f32 	%f210, [%rd64+12], %f209;
	ld.global.f32 	%f211, [%rd66+16];
	mul.f32 	%f212, %f12, %f211;
	atom.global.add.f32 	%f213, [%rd64+16], %f212;
	ld.global.f32 	%f214, [%rd66+20];
	mul.f32 	%f215, %f12, %f214;
	atom.global.add.f32 	%f216, [%rd64+20], %f215;
	ld.global.f32 	%f217, [%rd66+24];
	mul.f32 	%f218, %f12, %f217;
	atom.global.add.f32 	%f219, [%rd64+24], %f218;
	ld.global.f32 	%f220, [%rd66+28];
	mul.f32 	%f221, %f12, %f220;
	atom.global.add.f32 	%f222, [%rd64+28], %f221;
	add.s32 	%r110, %r110, 8;
$L__BB2_26:
	setp.eq.s32 	%p29, %r6, 0;
	@%p29 bra 	$L__BB2_33;
	add.s32 	%r87, %r6, -1;
	setp.lt.u32 	%p30, %r87, 3;
	@%p30 bra 	$L__BB2_29;
	cvt.u64.u32 	%rd67, %r110;
	add.s64 	%rd68, %rd67, %rd11;
	shl.b64 	%rd69, %rd68, 2;
	add.s64 	%rd70, %rd1, %rd69;
	add.s32 	%r88, %r110, %r13;
	mul.wide.s32 	%rd71, %r88, 4;
	add.s64 	%rd72, %rd2, %rd71;
	ld.global.f32 	%f223, [%rd72];
	mul.f32 	%f224, %f12, %f223;
	atom.global.add.f32 	%f225, [%rd70], %f224;
	ld.global.f32 	%f226, [%rd72+4];
	mul.f32 	%f227, %f12, %f226;
	atom.global.add.f32 	%f228, [%rd70+4], %f227;
	ld.global.f32 	%f229, [%rd72+8];
	mul.f32 	%f230, %f12, %f229;
	atom.global.add.f32 	%f231, [%rd70+8], %f230;
	ld.global.f32 	%f232, [%rd72+12];
	mul.f32 	%f233, %f12, %f232;
	atom.global.add.f32 	%f234, [%rd70+12], %f233;
	add.s32 	%r110, %r110, 4;
$L__BB2_29:
	setp.eq.s32 	%p31, %r7, 0;
	@%p31 bra 	$L__BB2_33;
	setp.eq.s32 	%p32, %r7, 1;
	cvt.u64.u32 	%rd73, %r110;
	add.s64 	%rd74, %rd73, %rd11;
	shl.b64 	%rd75, %rd74, 2;
	add.s64 	%rd12, %rd1, %rd75;
	add.s32 	%r89, %r110, %r13;
	mul.wide.s32 	%rd76, %r89, 4;
	add.s64 	%rd13, %rd2, %rd76;
	ld.global.f32 	%f235, [%rd13];
	mul.f32 	%f236, %f12, %f235;
	atom.global.add.f32 	%f237, [%rd12], %f236;
	@%p32 bra 	$L__BB2_33;
	setp.eq.s32 	%p33, %r7, 2;
	ld.global.f32 	%f238, [%rd13+4];
	mul.f32 	%f239, %f12, %f238;
	atom.global.add.f32 	%f240, [%rd12+4], %f239;
	@%p33 bra 	$L__BB2_33;
	ld.global.f32 	%f241, [%rd13+8];
	mul.f32 	%f242, %f12, %f241;
	atom.global.add.f32 	%f243, [%rd12+8], %f242;
$L__BB2_33:
	setp.lt.u32 	%p34, %r50, 16;
	setp.gt.f32 	%p35, %f4, 0f00000000;
	selp.u32 	%r91, 1, 0, %p35;
	add.s32 	%r92, %r14, %r91;
	add.s32 	%r93, %r92, 4;
	mul.lo.s32 	%r94, %r93, %r50;
	mul.f32 	%f13, %f341, %f10;
	cvt.s64.s32 	%rd14, %r94;
	mov.b32 	%r114, 0;
	@%p34 bra 	$L__BB2_36;
	mov.b32 	%r112, 0;
$L__BB2_35:
	.pragma "nounroll";
	cvt.u64.u32 	%rd77, %r112;
	add.s64 	%rd78, %rd77, %rd14;
	shl.b64 	%rd79, %rd78, 2;
	add.s64 	%rd80, %rd1, %rd79;
	add.s32 	%r96, %r112, %r13;
	mul.wide.s32 	%rd81, %r96, 4;
	add.s64 	%rd82, %rd2, %rd81;
	ld.global.f32 	%f244, [%rd82];
	mul.f32 	%f245, %f13, %f244;
	atom.global.add.f32 	%f246, [%rd80], %f245;
	ld.global.f32 	%f247, [%rd82+4];
	mul.f32 	%f248, %f13, %f247;
	atom.global.add.f32 	%f249, [%rd80+4], %f248;
	ld.global.f32 	%f250, [%rd82+8];
	mul.f32 	%f251, %f13, %f250;
	atom.global.add.f32 	%f252, [%rd80+8], %f251;
	ld.global.f32 	%f253, [%rd82+12];
	mul.f32 	%f254, %f13, %f253;
	atom.global.add.f32 	%f255, [%rd80+12], %f254;
	ld.global.f32 	%f256, [%rd82+16];
	mul.f32 	%f257, %f13, %f256;
	atom.global.add.f32 	%f258, [%rd80+16], %f257;
	ld.global.f32 	%f259, [%rd82+20];
	mul.f32 	%f260, %f13, %f259;
	atom.global.add.f32 	%f261, [%rd80+20], %f260;
	ld.global.f32 	%f262, [%rd82+24];
	mul.f32 	%f263, %f13, %f262;
	atom.global.add.f32 	%f264, [%rd80+24], %f263;
	ld.global.f32 	%f265, [%rd82+28];
	mul.f32 	%f266, %f13, %f265;
	atom.global.add.f32 	%f267, [%rd80+28], %f266;
	ld.global.f32 	%f268, [%rd82+32];
	mul.f32 	%f269, %f13, %f268;
	atom.global.add.f32 	%f270, [%rd80+32], %f269;
	ld.global.f32 	%f271, [%rd82+36];
	mul.f32 	%f272, %f13, %f271;
	atom.global.add.f32 	%f273, [%rd80+36], %f272;
	ld.global.f32 	%f274, [%rd82+40];
	mul.f32 	%f275, %f13, %f274;
	atom.global.add.f32 	%f276, [%rd80+40], %f275;
	ld.global.f32 	%f277, [%rd82+44];
	mul.f32 	%f278, %f13, %f277;
	atom.global.add.f32 	%f279, [%rd80+44], %f278;
	ld.global.f32 	%f280, [%rd82+48];
	mul.f32 	%f281, %f13, %f280;
	atom.global.add.f32 	%f282, [%rd80+48], %f281;
	ld.global.f32 	%f283, [%rd82+52];
	mul.f32 	%f284, %f13, %f283;
	atom.global.add.f32 	%f285, [%rd80+52], %f284;
	ld.global.f32 	%f286, [%rd82+56];
	mul.f32 	%f287, %f13, %f286;
	atom.global.add.f32 	%f288, [%rd80+56], %f287;
	ld.global.f32 	%f289, [%rd82+60];
	mul.f32 	%f290, %f13, %f289;
	atom.global.add.f32 	%f291, [%rd80+60], %f290;
	add.s32 	%r112, %r112, 16;
	and.b32  	%r114, %r50, 2147483632;
	setp.ne.s32 	%p36, %r112, %r114;
	@%p36 bra 	$L__BB2_35;
$L__BB2_36:
	setp.eq.s32 	%p37, %r5, 0;
	@%p37 bra 	$L__BB2_46;
	add.s32 	%r97, %r5, -1;
	setp.lt.u32 	%p38, %r97, 7;
	@%p38 bra 	$L__BB2_39;
	cvt.u64.u32 	%rd83, %r114;
	add.s64 	%rd84, %rd83, %rd14;
	shl.b64 	%rd85, %rd84, 2;
	add.s64 	%rd86, %rd1, %rd85;
	add.s32 	%r98, %r114, %r13;
	mul.wide.s32 	%rd87, %r98, 4;
	add.s64 	%rd88, %rd2, %rd87;
	ld.global.f32 	%f292, [%rd88];
	mul.f32 	%f293, %f13, %f292;
	atom.global.add.f32 	%f294, [%rd86], %f293;
	ld.global.f32 	%f295, [%rd88+4];
	mul.f32 	%f296, %f13, %f295;
	atom.global.add.f32 	%f297, [%rd86+4], %f296;
	ld.global.f32 	%f298, [%rd88+8];
	mul.f32 	%f299, %f13, %f298;
	atom.global.add.f32 	%f300, [%rd86+8], %f299;
	ld.global.f32 	%f301, [%rd88+12];
	mul.f32 	%f302, %f13, %f301;
	atom.global.add.f32 	%f303, [%rd86+12], %f302;
	ld.global.f32 	%f304, [%rd88+16];
	mul.f32 	%f305, %f13, %f304;
	atom.global.add.f32 	%f306, [%rd86+16], %f305;
	ld.global.f32 	%f307, [%rd88+20];
	mul.f32 	%f308, %f13, %f307;
	atom.global.add.f32 	%f309, [%rd86+20], %f308;
	ld.global.f32 	%f310, [%rd88+24];
	mul.f32 	%f311, %f13, %f310;
	atom.global.add.f32 	%f312, [%rd86+24], %f311;
	ld.global.f32 	%f313, [%rd88+28];
	mul.f32 	%f314, %f13, %f313;
	atom.global.add.f32 	%f315, [%rd86+28], %f314;
	add.s32 	%r114, %r114, 8;
$L__BB2_39:
	setp.eq.s32 	%p39, %r6, 0;
	@%p39 bra 	$L__BB2_46;
	add.s32 	%r99, %r6, -1;
	setp.lt.u32 	%p40, %r99, 3;
	@%p40 bra 	$L__BB2_42;
	cvt.u64.u32 	%rd89, %r114;
	add.s64 	%rd90, %rd89, %rd14;
	shl.b64 	%rd91, %rd90, 2;
	add.s64 	%rd92, %rd1, %rd91;
	add.s32 	%r100, %r114, %r13;
	mul.wide.s32 	%rd93, %r100, 4;
	add.s64 	%rd94, %rd2, %rd93;
	ld.global.f32 	%f316, [%rd94];
	mul.f32 	%f317, %f13, %f316;
	atom.global.add.f32 	%f318, [%rd92], %f317;
	ld.global.f32 	%f319, [%rd94+4];
	mul.f32 	%f320, %f13, %f319;
	atom.global.add.f32 	%f321, [%rd92+4], %f320;
	ld.global.f32 	%f322, [%rd94+8];
	mul.f32 	%f323, %f13, %f322;
	atom.global.add.f32 	%f324, [%rd92+8], %f323;
	ld.global.f32 	%f325, [%rd94+12];
	mul.f32 	%f326, %f13, %f325;
	atom.global.add.f32 	%f327, [%rd92+12], %f326;
	add.s32 	%r114, %r114, 4;
$L__BB2_42:
	setp.eq.s32 	%p41, %r7, 0;
	@%p41 bra 	$L__BB2_46;
	setp.eq.s32 	%p42, %r7, 1;
	cvt.u64.u32 	%rd95, %r114;
	add.s64 	%rd96, %rd95, %rd14;
	shl.b64 	%rd97, %rd96, 2;
	add.s64 	%rd15, %rd1, %rd97;
	add.s32 	%r101, %r114, %r13;
	mul.wide.s32 	%rd98, %r101, 4;
	add.s64 	%rd16, %rd2, %rd98;
	ld.global.f32 	%f328, [%rd16];
	mul.f32 	%f329, %f13, %f328;
	atom.global.add.f32 	%f330, [%rd15], %f329;
	@%p42 bra 	$L__BB2_46;
	setp.eq.s32 	%p43, %r7, 2;
	ld.global.f32 	%f331, [%rd16+4];
	mul.f32 	%f332, %f13, %f331;
	atom.global.add.f32 	%f333, [%rd15+4], %f332;
	@%p43 bra 	$L__BB2_46;
	ld.global.f32 	%f334, [%rd16+8];
	mul.f32 	%f335, %f13, %f334;
	atom.global.add.f32 	%f336, [%rd15+8], %f335;
$L__BB2_46:
	add.s32 	%r102, %r102, %r4;
	setp.lt.s32 	%p44, %r102, %r48;
	@%p44 bra 	$L__BB2_3;
	bra.uni 	$L__BB2_53;
$L__BB2_47:
	div.s32 	%r54, %r102, %r49;
	mul.lo.s32 	%r55, %r54, %r49;
	sub.s32 	%r44, %r102, %r55;
	rem.s32 	%r45, %r54, %r49;
	setp.eq.s32 	%p3, %r44, %r45;
	@%p3 bra 	$L__BB2_52;
	ld.param.f32 	%f338, [_Z19AggregateGradKerneliiiiPKfS0_PfS1_ffi_param_9];
	div.s32 	%r56, %r102, %r3;
	mul.lo.s32 	%r57, %r56, %r49;
	add.s32 	%r58, %r57, %r44;
	mul.lo.s32 	%r59, %r58, 3;
	add.s32 	%r46, %r57, %r45;
	mul.lo.s32 	%r60, %r46, 3;
	mul.wide.s32 	%rd21, %r59, 4;
	add.s64 	%rd22, %rd4, %rd21;
	ld.global.f32 	%f19, [%rd22];
	ld.global.f32 	%f20, [%rd22+4];
	ld.global.f32 	%f21, [%rd22+8];
	mul.wide.s32 	%rd23, %r60, 4;
	add.s64 	%rd24, %rd4, %rd23;
	ld.global.f32 	%f22, [%rd24];
	ld.global.f32 	%f23, [%rd24+4];
	ld.global.f32 	%f24, [%rd24+8];
	sub.f32 	%f25, %f22, %f19;
	sub.f32 	%f26, %f23, %f20;
	sub.f32 	%f27, %f24, %f21;
	mul.f32 	%f28, %f26, %f26;
	fma.rn.f32 	%f29, %f25, %f25, %f28;
	fma.rn.f32 	%f30, %f27, %f27, %f29;
	sqrt.rn.f32 	%f31, %f30;
	cvt.f64.f32 	%fd1, %f31;
	setp.lt.f64 	%p4, %fd1, 0d3F1A36E2EB1C432D;
	setp.geu.f32 	%p5, %f30, %f338;
	or.pred  	%p6, %p4, %p5;
	@%p6 bra 	$L__BB2_52;
	setp.le.f32 	%p7, %f30, %f17;
	mov.f32 	%f342, 0f3F800000;
	@%p7 bra 	$L__BB2_51;
	sub.f32 	%f33, %f30, %f17;
	div.rn.f32 	%f34, %f33, %f1;
	mov.f32 	%f35, 0f3F800000;
	sub.f32 	%f36, %f35, %f34;
	cvt.f64.f32 	%fd2, %f36;
	max.f64 	%fd3, %fd2, 0d0000000000000000;
	cvt.rn.f32.f64 	%f342, %fd3;
$L__BB2_51:
	mul.wide.s32 	%rd25, %r46, 4;
	add.s64 	%rd26, %rd3, %rd25;
	atom.global.add.f32 	%f37, [%rd26], %f342;
$L__BB2_52:
	add.s32 	%r102, %r102, %r4;
	setp.lt.s32 	%p8, %r102, %r48;
	@%p8 bra 	$L__BB2_47;
$L__BB2_53:
	ret;

}


// ===== COMPILED SASS (sm_100) =====

	.target	sm_100

	.elftype	@"ET_EXEC"


//--------------------- .note.nv.tkinfo           --------------------------
	.section	.note.nv.tkinfo,"",@"SHT_NOTE"
	.sectionflags	@"SHF_NOTE_NV_TKINFO"
	.tkinfo
        /*0018*/ 	.word	0x00000002
        /*0030*/ 	.string	""
        /*0030*/ 	.string	"ptxas"
        /*0030*/ 	.string	"Cuda compilation tools, release 13.0, V13.0.88"
        /*0030*/ 	.string	"Build cuda_13.0.r13.0/compiler.36424714_0"
        /*0030*/ 	.string	"-arch sm_100 -m 64 "



//--------------------- .note.nv.cuinfo           --------------------------
	.section	.note.nv.cuinfo,"",@"SHT_NOTE"
	.sectionflags	@"SHF_NOTE_NV_CUINFO"
        /*0018*/ 	.short	0x0002
        /*001a*/ 	.short	0x0064
        /*001c*/ 	.short	0x0082
	.zero		2


//--------------------- .nv.info                  --------------------------
	.section	.nv.info,"",@"SHT_CUDA_INFO"
	.align	4


	//----- nvinfo : EIATTR_REGCOUNT
	.align		4
        /*0000*/ 	.byte	0x04, 0x2f
        /*0002*/ 	.short	(.L_1 - .L_0)
	.align		4
.L_0:
        /*0004*/ 	.word	index@(_Z13NormalizationiPfPKfiii)
        /*0008*/ 	.word	0x0000001b


	//----- nvinfo : EIATTR_FRAME_SIZE
	.align		4
.L_1:
        /*000c*/ 	.byte	0x04, 0x11
        /*000e*/ 	.short	(.L_3 - .L_2)
	.align		4
.L_2:
        /*0010*/ 	.word	index@($__internal_4_$__cuda_sm3x_div_rn_noftz_f32_slowpath)
        /*0014*/ 	.word	0x00000000


	//----- nvinfo : EIATTR_FRAME_SIZE
	.align		4
.L_3:
        /*0018*/ 	.byte	0x04, 0x11
        /*001a*/ 	.short	(.L_5 - .L_4)
	.align		4
.L_4:
        /*001c*/ 	.word	index@(_Z13NormalizationiPfPKfiii)
        /*0020*/ 	.word	0x00000000


	//----- nvinfo : EIATTR_REGCOUNT
	.align		4
.L_5:
        /*0024*/ 	.byte	0x04, 0x2f
        /*0026*/ 	.short	(.L_7 - .L_6)
	.align		4
.L_6:
        /*0028*/ 	.word	index@(_Z15AggregateKerneliiiiPKfS0_PfS1_ffi)
        /*002c*/ 	.word	0x00000020


	//----- nvinfo : EIATTR_FRAME_SIZE
	.align		4
.L_7:
        /*0030*/ 	.byte	0x04, 0x11
        /*0032*/ 	.short	(.L_9 - .L_8)
	.align		4
.L_8:
        /*0034*/ 	.word	index@($__internal_3_$__cuda_sm3x_div_rn_noftz_f32_slowpath)
        /*0038*/ 	.word	0x00000000


	//----- nvinfo : EIATTR_FRAME_SIZE
	.align		4
.L_9:
        /*003c*/ 	.byte	0x04, 0x11
        /*003e*/ 	.short	(.L_11 - .L_10)
	.align		4
.L_10:
        /*0040*/ 	.word	index@($__internal_2_$__cuda_sm20_sqrt_rn_f32_slowpath)
        /*0044*/ 	.word	0x00000000


	//----- nvinfo : EIATTR_FRAME_SIZE
	.align		4
.L_11:
        /*0048*/ 	.byte	0x04, 0x11
        /*004a*/ 	.short	(.L_13 - .L_12)
	.align		4
.L_12:
        /*004c*/ 	.word	index@(_Z15AggregateKerneliiiiPKfS0_PfS1_ffi)
        /*0050*/ 	.word	0x00000000


	//----- nvinfo : EIATTR_REGCOUNT
	.align		4
.L_13:
        /*0054*/ 	.byte	0x04, 0x2f
        /*0056*/ 	.short	(.L_15 - .L_14)
	.align		4
.L_14:
        /*0058*/ 	.word	index@(_Z19AggregateGradKerneliiiiPKfS0_PfS1_ffi)
        /*005c*/ 	.word	0x00000020


	//----- nvinfo : EIATTR_FRAME_SIZE
	.align		4
.L_15:
        /*0060*/ 	.byte	0x04, 0x11
        /*0062*/ 	.short	(.L_17 - .L_16)
	.align		4
.L_16:
        /*0064*/ 	.word	index@($__internal_1_$__cuda_sm3x_div_rn_noftz_f32_slowpath)
        /*0068*/ 	.word	0x00000000


	//----- nvinfo : EIATTR_FRAME_SIZE
	.align		4
.L_17:
        /*006c*/ 	.byte	0x04, 0x11
        /*006e*/ 	.short	(.L_19 - .L_18)
	.align		4
.L_18:
        /*0070*/ 	.word	index@($__internal_0_$__cuda_sm20_sqrt_rn_f32_slowpath)
        /*0074*/ 	.word	0x00000000


	//----- nvinfo : EIATTR_FRAME_SIZE
	.align		4
.L_19:
        /*0078*/ 	.byte	0x04, 0x11
        /*007a*/ 	.short	(.L_21 - .L_20)
	.align		4
.L_20:
        /*007c*/ 	.word	index@(_Z19AggregateGradKerneliiiiPKfS0_PfS1_ffi)
        /*0080*/ 	.word	0x00000000


	//----- nvinfo : EIATTR_MIN_STACK_SIZE
	.align		4
.L_21:
        /*0084*/ 	.byte	0x04, 0x12
        /*0086*/ 	.short	(.L_23 - .L_22)
	.align		4
.L_22:
        /*0088*/ 	.word	index@(_Z19AggregateGradKerneliiiiPKfS0_PfS1_ffi)
        /*008c*/ 	.word	0x00000000


	//----- nvinfo : EIATTR_MIN_STACK_SIZE
	.align		4
.L_23:
        /*0090*/ 	.byte	0x04, 0x12
        /*0092*/ 	.short	(.L_25 - .L_24)
	.align		4
.L_24:
        /*0094*/ 	.word	index@(_Z15AggregateKerneliiiiPKfS0_PfS1_ffi)
        /*0098*/ 	.word	0x00000000


	//----- nvinfo : EIATTR_MIN_STACK_SIZE
	.align		4
.L_25:
        /*009c*/ 	.byte	0x04, 0x12
        /*009e*/ 	.short	(.L_27 - .L_26)
	.align		4
.L_26:
        /*00a0*/ 	.word	index@(_Z13NormalizationiPfPKfiii)
        /*00a4*/ 	.word	0x00000000
.L_27:


//--------------------- .nv.compat                --------------------------
	.section	.nv.compat,"",@"SHT_CUDA_COMPAT_INFO"
	.align	4
        /*0000*/ 	.byte	0x02, 0x09, 0x00, 0x00, 0x02, 0x02, 0x01, 0x00, 0x02, 0x05, 0x05, 0x00, 0x03, 0x07, 0x01, 0x01
        /*0010*/ 	.byte	0x02, 0x03, 0x00, 0x00, 0x02, 0x06, 0x01, 0x00, 0x04, 0x0b, 0x08, 0x00, 0x01, 0x00, 0x00, 0x00
        /*0020*/ 	.byte	0x00, 0x00, 0x00, 0x00


//--------------------- .nv.info._Z19AggregateGradKerneliiiiPKfS0_PfS1_ffi --------------------------
	.section	.nv.info._Z19AggregateGradKerneliiiiPKfS0_PfS1_ffi,"",@"SHT_CUDA_INFO"
	.sectionflags	@""
	.align	4


	//----- nvinfo : EIATTR_CUDA_API_VERSION
	.align		4
        /*0000*/ 	.byte	0x04, 0x37
        /*0002*/ 	.short	(.L_29 - .L_28)
.L_28:
        /*0004*/ 	.word	0x00000082


	//----- nvinfo : EIATTR_KPARAM_INFO
	.align		4
.L_29:
        /*0008*/ 	.byte	0x04, 0x17
        /*000a*/ 	.short	(.L_31 - .L_30)
.L_30:
        /*000c*/ 	.word	0x00000000
        /*0010*/ 	.short	0x000a
        /*0012*/ 	.short	0x0038
        /*0014*/ 	.byte	0x00, 0xf0, 0x11, 0x00


	//----- nvinfo : EIATTR_KPARAM_INFO
	.align		4
.L_31:
        /*0018*/ 	.byte	0x04, 0x17
        /*001a*/ 	.short	(.L_33 - .L_32)
.L_32:
        /*001c*/ 	.word	0x00000000
        /*0020*/ 	.short	0x0009
        /*0022*/ 	.short	0x0034
        /*0024*/ 	.byte	0x00, 0xf0, 0x11, 0x00


	//----- nvinfo : EIATTR_KPARAM_INFO
	.align		4
.L_33:
        /*0028*/ 	.byte	0x04, 0x17
        /*002a*/ 	.short	(.L_35 - .L_34)
.L_34:
        /*002c*/ 	.word	0x00000000
        /*0030*/ 	.short	0x0008
        /*0032*/ 	.short	0x0030
        /*0034*/ 	.byte	0x00, 0xf0, 0x11, 0x00


	//----- nvinfo : EIATTR_KPARAM_INFO
	.align		4
.L_35:
        /*0038*/ 	.byte	0x04, 0x17
        /*003a*/ 	.short	(.L_37 - .L_36)
.L_36:
        /*003c*/ 	.word	0x00000000
        /*0040*/ 	.short	0x0007
        /*0042*/ 	.short	0x0028
        /*0044*/ 	.byte	0x00, 0xf5, 0x21, 0x00


	//----- nvinfo : EIATTR_KPARAM_INFO
	.align		4
.L_37:
        /*0048*/ 	.byte	0x04, 0x17
        /*004a*/ 	.short	(.L_39 - .L_38)
.L_38:
        /*004c*/ 	.word	0x00000000
        /*0050*/ 	.short	0x0006
        /*0052*/ 	.short	0x0020
        /*0054*/ 	.byte	0x00, 0xf5, 0x21, 0x00


	//----- nvinfo : EIATTR_KPARAM_INFO
	.align		4
.L_39:
        /*0058*/ 	.byte	0x04, 0x17
        /*005a*/ 	.short	(.L_41 - .L_40)
.L_40:
        /*005c*/ 	.word	0x00000000
        /*0060*/ 	.short	0x0005
        /*0062*/ 	.short	0x0018
        /*0064*/ 	.byte	0x00, 0xf5, 0x21, 0x00


	//----- nvinfo : EIATTR_KPARAM_INFO
	.align		4
.L_41:
        /*0068*/ 	.byte	0x04, 0x17
        /*006a*/ 	.short	(.L_43 - .L_42)
.L_42:
        /*006c*/ 	.word	0x00000000
        /*0070*/ 	.short	0x0004
        /*0072*/ 	.short	0x0010
        /*0074*/ 	.byte	0x00, 0xf5, 0x21, 0x00


	//----- nvinfo : EIATTR_KPARAM_INFO
	.align		4
.L_43:
        /*0078*/ 	.byte	0x04, 0x17
        /*007a*/ 	.short	(.L_45 - .L_44)
.L_44:
        /*007c*/ 	.word	0x00000000
        /*0080*/ 	.short	0x0003
        /*0082*/ 	.short	0x000c
        /*0084*/ 	.byte	0x00, 0xf0, 0x11, 0x00


	//----- nvinfo : EIATTR_KPARAM_INFO
	.align		4
.L_45:
        /*0088*/ 	.byte	0x04, 0x17
        /*008a*/ 	.short	(.L_47 - .L_46)
.L_46:
        /*008c*/ 	.word	0x00000000
        /*0090*/ 	.short	0x0002
        /*0092*/ 	.short	0x0008
        /*0094*/ 	.byte	0x00, 0xf0, 0x11, 0x00


	//----- nvinfo : EIATTR_KPARAM_INFO
	.align		4
.L_47:
        /*0098*/ 	.byte	0x04, 0x17
        /*009a*/ 	.short	(.L_49 - .L_48)
.L_48:
        /*009c*/ 	.word	0x00000000
        /*00a0*/ 	.short	0x0001
        /*00a2*/ 	.short	0x0004
        /*00a4*/ 	.byte	0x00, 0xf0, 0x11, 0x00


	//----- nvinfo : EIATTR_KPARAM_INFO
	.align		4
.L_49:
        /*00a8*/ 	.byte	0x04, 0x17
        /*00aa*/ 	.short	(.L_51 - .L_50)
.L_50:
        /*00ac*/ 	.word	0x00000000
        /*00b0*/ 	.short	0x0000
        /*00b2*/ 	.short	0x0000
        /*00b4*/ 	.byte	0x00, 0xf0, 0x11, 0x00


	//----- nvinfo : EIATTR_SPARSE_MMA_MASK
	.align		4
.L_51:
        /*00b8*/ 	.byte	0x03, 0x50
        /*00ba*/ 	.short	0x0000


	//----- nvinfo : EIATTR_MAXREG_COUNT
	.align		4
        /*00bc*/ 	.byte	0x03, 0x1b
        /*00be*/ 	.short	0x00ff


	//----- nvinfo : EIATTR_MERCURY_ISA_VERSION
	.align		4
        /*00c0*/ 	.byte	0x03, 0x5f
        /*00c2*/ 	.short	0x0101


	//----- nvinfo : EIATTR_VRC_CTA_INIT_COUNT
	.align		4
        /*00c4*/ 	.byte	0x02, 0x4a
	.zero		1
	.zero		1


	//----- nvinfo : EIATTR_EXIT_INSTR_OFFSETS
	.align		4
        /*00c8*/ 	.byte	0x04, 0x1c
        /*00ca*/ 	.short	(.L_53 - .L_52)


	//   ....[0]....
.L_52:
        /*00cc*/ 	.word	0x00000070


	//   ....[1]....
        /*00d0*/ 	.word	0x00000a10


	//   ....[2]....
        /*00d4*/ 	.word	0x00003450


	//----- nvinfo : EIATTR_CRS_STACK_SIZE
	.align		4
.L_53:
        /*00d8*/ 	.byte	0x04, 0x1e
        /*00da*/ 	.short	(.L_55 - .L_54)
.L_54:
        /*00dc*/ 	.word	0x00000000


	//----- nvinfo : EIATTR_CBANK_PARAM_SIZE
	.align		4
.L_55:
        /*00e0*/ 	.byte	0x03, 0x19
        /*00e2*/ 	.short	0x003c


	//----- nvinfo : EIATTR_PARAM_CBANK
	.align		4
        /*00e4*/ 	.byte	0x04, 0x0a
        /*00e6*/ 	.short	(.L_57 - .L_56)
	.align		4
.L_56:
        /*00e8*/ 	.word	index@(.nv.constant0._Z19AggregateGradKerneliiiiPKfS0_PfS1_ffi)
        /*00ec*/ 	.short	0x0380
        /*00ee*/ 	.short	0x003c


	//----- nvinfo : EIATTR_SW_WAR
	.align		4
.L_57:
        /*00f0*/ 	.byte	0x04, 0x36
        /*00f2*/ 	.short	(.L_59 - .L_58)
.L_58:
        /*00f4*/ 	.word	0x00000008
.L_59:


//--------------------- .nv.info._Z15AggregateKerneliiiiPKfS0_PfS1_ffi --------------------------
	.section	.nv.info._Z15AggregateKerneliiiiPKfS0_PfS1_ffi,"",@"SHT_CUDA_INFO"
	.sectionflags	@""
	.align	4


	//----- nvinfo : EIATTR_CUDA_API_VERSION
	.align		4
        /*0000*/ 	.byte	0x04, 0x37
        /*0002*/ 	.short	(.L_61 - .L_60)
.L_60:
        /*0004*/ 	.word	0x00000082


	//----- nvinfo : EIATTR_KPARAM_INFO
	.align		4
.L_61:
        /*0008*/ 	.byte	0x04, 0x17
        /*000a*/ 	.short	(.L_63 - .L_62)
.L_62:
        /*000c*/ 	.word	0x00000000
        /*0010*/ 	.short	0x000a
        /*0012*/ 	.short	0x0038
        /*0014*/ 	.byte	0x00, 0xf0, 0x11, 0x00


	//----- nvinfo : EIATTR_KPARAM_INFO
	.align		4
.L_63:
        /*0018*/ 	.byte	0x04, 0x17
        /*001a*/ 	.short	(.L_65 - .L_64)
.L_64:
        /*001c*/ 	.word	0x00000000
        /*0020*/ 	.short	0x0009
        /*0022*/ 	.short	0x0034
        /*0024*/ 	.byte	0x00, 0xf0, 0x11, 0x00


	//----- nvinfo : EIATTR_KPARAM_INFO
	.align		4
.L_65:
        /*0028*/ 	.byte	0x04, 0x17
        /*002a*/ 	.short	(.L_67 - .L_66)
.L_66:
        /*002c*/ 	.word	0x00000000
        /*0030*/ 	.short	0x0008
        /*0032*/ 	.short	0x0030
        /*0034*/ 	.byte	0x00, 0xf0, 0x11, 0x00


	//----- nvinfo : EIATTR_KPARAM_INFO
	.align		4
.L_67:
        /*0038*/ 	.byte	0x04, 0x17
        /*003a*/ 	.short	(.L_69 - .L_68)
.L_68:
        /*003c*/ 	.word	0x00000000
        /*0040*/ 	.short	0x0007
        /*0042*/ 	.short	0x0028
        /*0044*/ 	.byte	0x00, 0xf5, 0x21, 0x00


	//----- nvinfo : EIATTR_KPARAM_INFO
	.align		4
.L_69:
        /*0048*/ 	.byte	0x04, 0x17
        /*004a*/ 	.short	(.L_71 - .L_70)
.L_70:
        /*004c*/ 	.word	0x00000000
        /*0050*/ 	.short	0x0006
        /*0052*/ 	.short	0x0020
        /*0054*/ 	.byte	0x00, 0xf5, 0x21, 0x00


	//----- nvinfo : EIATTR_KPARAM_INFO
	.align		4
.L_71:
        /*0058*/ 	.byte	0x04, 0x17
        /*005a*/ 	.short	(.L_73 - .L_72)
.L_72:
        /*005c*/ 	.word	0x00000000
        /*0060*/ 	.short	0x0005
        /*0062*/ 	.short	0x0018
        /*0064*/ 	.byte	0x00, 0xf5, 0x21, 0x00


	//----- nvinfo : EIATTR_KPARAM_INFO
	.align		4
.L_73:
        /*0068*/ 	.byte	0x04, 0x17
        /*006a*/ 	.short	(.L_75 - .L_74)
.L_74:
        /*006c*/ 	.word	0x00000000
        /*0070*/ 	.short	0x0004
        /*0072*/ 	.short	0x0010
        /*0074*/ 	.byte	0x00, 0xf5, 0x21, 0x00


	//----- nvinfo : EIATTR_KPARAM_INFO
	.align		4
.L_75:
        /*0078*/ 	.byte	0x04, 0x17
        /*007a*/ 	.short	(.L_77 - .L_76)
.L_76:
        /*007c*/ 	.word	0x00000000
        /*0080*/ 	.short	0x0003
        /*0082*/ 	.short	0x000c
        /*0084*/ 	.byte	0x00, 0xf0, 0x11, 0x00


	//----- nvinfo : EIATTR_KPARAM_INFO
	.align		4
.L_77:
        /*0088*/ 	.byte	0x04, 0x17
        /*008a*/ 	.short	(.L_79 - .L_78)
.L_78:
        /*008c*/ 	.word	0x00000000
        /*0090*/ 	.short	0x0002
        /*0092*/ 	.short	0x0008
        /*0094*/ 	.byte	0x00, 0xf0, 0x11, 0x00


	//----- nvinfo : EIATTR_KPARAM_INFO
	.align		4
.L_79:
        /*0098*/ 	.byte	0x04, 0x17
        /*009a*/ 	.short	(.L_81 - .L_80)
.L_80:
        /*009c*/ 	.word	0x00000000
        /*00a0*/ 	.short	0x0001
        /*00a2*/ 	.short	0x0004
        /*00a4*/ 	.byte	0x00, 0xf0, 0x11, 0x00


	//----- nvinfo : EIATTR_KPARAM_INFO
	.align		4
.L_81:
        /*00a8*/ 	.byte	0x04, 0x17
        /*00aa*/ 	.short	(.L_83 - .L_82)
.L_82:
        /*00ac*/ 	.word	0x00000000
        /*00b0*/ 	.short	0x0000
        /*00b2*/ 	.short	0x0000
        /*00b4*/ 	.byte	0x00, 0xf0, 0x11, 0x00


	//----- nvinfo : EIATTR_SPARSE_MMA_MASK
	.align		4
.L_83:
        /*00b8*/ 	.byte	0x03, 0x50
        /*00ba*/ 	.short	0x0000


	//----- nvinfo : EIATTR_MAXREG_COUNT
	.align		4
        /*00bc*/ 	.byte	0x03, 0x1b
        /*00be*/ 	.short	0x00ff


	//----- nvinfo : EIATTR_MERCURY_ISA_VERSION
	.align		4
        /*00c0*/ 	.byte	0x03, 0x5f
        /*00c2*/ 	.short	0x0101


	//----- nvinfo : EIATTR_VRC_CTA_INIT_COUNT
	.align		4
        /*00c4*/ 	.byte	0x02, 0x4a
	.zero		1
	.zero		1


	//----- nvinfo : EIATTR_EXIT_INSTR_OFFSETS
	.align		4
        /*00c8*/ 	.byte	0x04, 0x1c
        /*00ca*/ 	.short	(.L_85 - .L_84)


	//   ....[0]....
.L_84:
        /*00cc*/ 	.word	0x00000080


	//   ....[1]....
        /*00d0*/ 	.word	0x00000a10


	//   ....[2]....
        /*00d4*/ 	.word	0x00002b80


	//   ....[3]....
        /*00d8*/ 	.word	0x00005140


	//----- nvinfo : EIATTR_CRS_STACK_SIZE
	.align		4
.L_85:
        /*00dc*/ 	.byte	0x04, 0x1e
        /*00de*/ 	.short	(.L_87 - .L_86)
.L_86:
        /*00e0*/ 	.word	0x00000000


	//----- nvinfo : EIATTR_CBANK_PARAM_SIZE
	.align		4
.L_87:
        /*00e4*/ 	.byte	0x03, 0x19
        /*00e6*/ 	.short	0x003c


	//----- nvinfo : EIATTR_PARAM_CBANK
	.align		4
        /*00e8*/ 	.byte	0x04, 0x0a
        /*00ea*/ 	.short	(.L_89 - .L_88)
	.align		4
.L_88:
        /*00ec*/ 	.word	index@(.nv.constant0._Z15AggregateKerneliiiiPKfS0_PfS1_ffi)
        /*00f0*/ 	.short	0x0380
        /*00f2*/ 	.short	0x003c


	//----- nvinfo : EIATTR_SW_WAR
	.align		4
.L_89:
        /*00f4*/ 	.byte	0x04, 0x36
        /*00f6*/ 	.short	(.L_91 - .L_90)
.L_90:
        /*00f8*/ 	.word	0x00000008
.L_91:


//--------------------- .nv.info._Z13NormalizationiPfPKfiii --------------------------
	.section	.nv.info._Z13NormalizationiPfPKfiii,"",@"SHT_CUDA_INFO"
	.sectionflags	@""
	.align	4


	//----- nvinfo : EIATTR_CUDA_API_VERSION
	.align		4
        /*0000*/ 	.byte	0x04, 0x37
        /*0002*/ 	.short	(.L_93 - .L_92)
.L_92:
        /*0004*/ 	.word	0x00000082


	//----- nvinfo : EIATTR_KPARAM_INFO
	.align		4
.L_93:
        /*0008*/ 	.byte	0x04, 0x17
        /*000a*/ 	.short	(.L_95 - .L_94)
.L_94:
        /*000c*/ 	.word	0x00000000
        /*0010*/ 	.short	0x0005
        /*0012*/ 	.short	0x0020
        /*0014*/ 	.byte	0x00, 0xf0, 0x11, 0x00


	//----- nvinfo : EIATTR_KPARAM_INFO
	.align		4
.L_95:
        /*0018*/ 	.byte	0x04, 0x17
        /*001a*/ 	.short	(.L_97 - .L_96)
.L_96:
        /*001c*/ 	.word	0x00000000
        /*0020*/ 	.short	0x0004
        /*0022*/ 	.short	0x001c
        /*0024*/ 	.byte	0x00, 0xf0, 0x11, 0x00


	//----- nvinfo : EIATTR_KPARAM_INFO
	.align		4
.L_97:
        /*0028*/ 	.byte	0x04, 0x17
        /*002a*/ 	.short	(.L_99 - .L_98)
.L_98:
        /*002c*/ 	.word	0x00000000
        /*0030*/ 	.short	0x0003
        /*0032*/ 	.short	0x0018
        /*0034*/ 	.byte	0x00, 0xf0, 0x11, 0x00


	//----- nvinfo : EIATTR_KPARAM_INFO
	.align		4
.L_99:
        /*0038*/ 	.byte	0x04, 0x17
        /*003a*/ 	.short	(.L_101 - .L_100)
.L_100:
        /*003c*/ 	.word	0x00000000
        /*0040*/ 	.short	0x0002
        /*0042*/ 	.short	0x0010
        /*0044*/ 	.byte	0x00, 0xf5, 0x21, 0x00


	//----- nvinfo : EIATTR_KPARAM_INFO
	.align		4
.L_101:
        /*0048*/ 	.byte	0x04, 0x17
        /*004a*/ 	.short	(.L_103 - .L_102)
.L_102:
        /*004c*/ 	.word	0x00000000
        /*0050*/ 	.short	0x0001
        /*0052*/ 	.short	0x0008
        /*0054*/ 	.byte	0x00, 0xf5, 0x21, 0x00


	//----- nvinfo : EIATTR_KPARAM_INFO
	.align		4
.L_103:
        /*0058*/ 	.byte	0x04, 0x17
        /*005a*/ 	.short	(.L_105 - .L_104)
.L_104:
        /*005c*/ 	.word	0x00000000
        /*0060*/ 	.short	0x0000
        /*0062*/ 	.short	0x0000
        /*0064*/ 	.byte	0x00, 0xf0, 0x11, 0x00


	//----- nvinfo : EIATTR_SPARSE_MMA_MASK
	.align		4
.L_105:
        /*0068*/ 	.byte	0x03, 0x50
        /*006a*/ 	.short	0x0000


	//----- nvinfo : EIATTR_MAXREG_COUNT
	.align		4
        /*006c*/ 	.byte	0x03, 0x1b
        /*006e*/ 	.short	0x00ff


	//----- nvinfo : EIATTR_MERCURY_ISA_VERSION
	.align		4
        /*0070*/ 	.byte	0x03, 0x5f
        /*0072*/ 	.short	0x0101


	//----- nvinfo : EIATTR_VRC_CTA_INIT_COUNT
	.align		4
        /*0074*/ 	.byte	0x02, 0x4a
	.zero		1
	.zero		1


	//----- nvinfo : EIATTR_EXIT_INSTR_OFFSETS
	.align		4
        /*0078*/ 	.byte	0x04, 0x1c
        /*007a*/ 	.short	(.L_107 - .L_106)


	//   ....[0]....
.L_106:
        /*007c*/ 	.word	0x00000070


	//   ....[1]....
        /*0080*/ 	.word	0x000000a0


	//   ....[2]....
        /*0084*/ 	.word	0x00001480


	//----- nvinfo : EIATTR_CRS_STACK_SIZE
	.align		4
.L_107:
        /*0088*/ 	.byte	0x04, 0x1e
        /*008a*/ 	.short	(.L_109 - .L_108)
.L_108:
        /*008c*/ 	.word	0x00000000


	//----- nvinfo : EIATTR_CBANK_PARAM_SIZE
	.align		4
.L_109:
        /*0090*/ 	.byte	0x03, 0x19
        /*0092*/ 	.short	0x0024


	//----- nvinfo : EIATTR_PARAM_CBANK
	.align		4
        /*0094*/ 	.byte	0x04, 0x0a
        /*0096*/ 	.short	(.L_111 - .L_110)
	.align		4
.L_110:
        /*0098*/ 	.word	index@(.nv.constant0._Z13NormalizationiPfPKfiii)
        /*009c*/ 	.short	0x0380
        /*009e*/ 	.short	0x0024


	//----- nvinfo : EIATTR_SW_WAR
	.align		4
.L_111:
        /*00a0*/ 	.byte	0x04, 0x36
        /*00a2*/ 	.short	(.L_113 - .L_112)
.L_112:
        /*00a4*/ 	.word	0x00000008
.L_113:


//--------------------- .nv.callgraph             --------------------------
	.section	.nv.callgraph,"",@"SHT_CUDA_CALLGRAPH"
	.align	4
	.sectionentsize	8
	.align		4
        /*0000*/ 	.word	0x00000000
	.align		4
        /*0004*/ 	.word	0xffffffff
	.align		4
        /*0008*/ 	.word	0x00000000
	.align		4
        /*000c*/ 	.word	0xfffffffe
	.align		4
        /*0010*/ 	.word	0x00000000
	.align		4
        /*0014*/ 	.word	0xfffffffd
	.align		4
        /*0018*/ 	.word	0x00000000
	.align		4
        /*001c*/ 	.word	0xfffffffc


//--------------------- .text._Z19AggregateGradKerneliiiiPKfS0_PfS1_ffi --------------------------
	.section	.text._Z19AggregateGradKerneliiiiPKfS0_PfS1_ffi,"ax",@progbits
	.align	128
        .global         _Z19AggregateGradKerneliiiiPKfS0_PfS1_ffi
        .type           _Z19AggregateGradKerneliiiiPKfS0_PfS1_ffi,@function
        .size           _Z19AggregateGradKerneliiiiPKfS0_PfS1_ffi,(.L_x_194 - _Z19AggregateGradKerneliiiiPKfS0_PfS1_ffi)
        .other          _Z19AggregateGradKerneliiiiPKfS0_PfS1_ffi,@"STO_CUDA_ENTRY STV_DEFAULT"
_Z19AggregateGradKerneliiiiPKfS0_PfS1_ffi:
.text._Z19AggregateGradKerneliiiiPKfS0_PfS1_ffi:
[----:B------:R-:W-:Y:S01]  /*0000*/  LDC R1, c[0x0][0x37c] ;  /* 0x0000df00ff017b82 */ /* 0x000fe20000000800 */
[----:B------:R-:W0:Y:S07]  /*0010*/  S2R R22, SR_TID.X ;  /* 0x0000000000167919 */ /* 0x000e2e0000002100 */
[----:B------:R-:W0:Y:S01]  /*0020*/  S2UR UR4, SR_CTAID.X ;  /* 0x00000000000479c3 */ /* 0x000e220000002500 */
[----:B------:R-:W1:Y:S07]  /*0030*/  LDCU UR5, c[0x0][0x380] ;  /* 0x00007000ff0577ac */ /* 0x000e6e0008000800 */
[----:B------:R-:W0:Y:S02]  /*0040*/  LDC R21, c[0x0][0x360] ;  /* 0x0000d800ff157b82 */ /* 0x000e240000000800 */
[----:B0-----:R-:W-:-:S05]  /*0050*/  IMAD R22, R21, UR4, R22 ;  /* 0x0000000415167c24 */ /* 0x001fca000f8e0216 */
[----:B-1----:R-:W-:-:S13]  /*0060*/  ISETP.GE.AND P0, PT, R22, UR5, PT ;  /* 0x0000000516007c0c */ /* 0x002fda000bf06270 */
[----:B------:R-:W-:Y:S05]  /*0070*/  @P0 EXIT ;  /* 0x000000000000094d */ /* 0x000fea0003800000 */
[----:B------:R-:W0:Y:S01]  /*0080*/  LDC.64 R4, c[0x0][0x388] ;  /* 0x0000e200ff047b82 */ /* 0x000e220000000a00 */
[----:B------:R-:W1:Y:S01]  /*0090*/  LDCU UR4, c[0x0][0x370] ;  /* 0x00006e00ff0477ac */ /* 0x000e620008000800 */
[----:B------:R-:W2:Y:S06]  /*00a0*/  LDCU.64 UR6, c[0x0][0x358] ;  /* 0x00006b00ff0677ac */ /* 0x000eac0008000a00 */
[----:B------:R-:W3:Y:S01]  /*00b0*/  LDC.64 R10, c[0x0][0x3b0] ;  /* 0x0000ec00ff0a7b82 */ /* 0x000ee20000000a00 */
[----:B------:R-:W4:Y:S01]  /*00c0*/  LDCU UR9, c[0x0][0x380] ;  /* 0x00007000ff0977ac */ /* 0x000f220008000800 */
[----:B------:R-:W0:Y:S06]  /*00d0*/  LDCU UR8, c[0x0][0x3b4] ;  /* 0x00007680ff0877ac */ /* 0x000e2c0008000800 */
[----:B------:R-:W2:Y:S01]  /*00e0*/  LDC R3, c[0x0][0x388] ;  /* 0x0000e200ff037b82 */ /* 0x000ea20000000800 */
[----:B-1----:R-:W-:-:S07]  /*00f0*/  IMAD R21, R21, UR4, RZ ;  /* 0x0000000415157c24 */ /* 0x002fce000f8e02ff */
[----:B------:R-:W1:Y:S01]  /*0100*/  LDC R0, c[0x0][0x3b0] ;  /* 0x0000ec00ff007b82 */ /* 0x000e620000000800 */
[----:B0-----:R-:W-:Y:S01]  /*0110*/  ISETP.GT.AND P0, PT, R5, RZ, PT ;  /* 0x000000ff0500720c */ /* 0x001fe20003f04270 */
[----:B------:R-:W-:-:S06]  /*0120*/  IMAD R7, R4, R4, RZ ;  /* 0x0000000404077224 */ /* 0x000fcc00078e02ff */
[----:B------:R-:W0:Y:S01]  /*0130*/  LDC.64 R12, c[0x0][0x398] ;  /* 0x0000e600ff0c7b82 */ /* 0x000e220000000a00 */
[----:B---3--:R-:W-:-:S07]  /*0140*/  FADD R10, R11, -R10 ;  /* 0x8000000a0b0a7221 */ /* 0x008fce0000000000 */
[----:B------:R-:W3:Y:S01]  /*0150*/  LDC.64 R8, c[0x0][0x3a8] ;  /* 0x0000ea00ff087b82 */ /* 0x000ee20000000a00 */
[----:B--2-4-:R-:W-:Y:S05]  /*0160*/  @P0 BRA `(.L_x_0) ;  /* 0x00000008002c0947 */ /* 0x014fea0003800000 */
.L_x_10:
[----:B--2---:R-:W-:Y:S01]  /*0170*/  IABS R5, R3 ;  /* 0x0000000300057213 */ /* 0x004fe20000000000 */
[----:B------:R-:W-:Y:S05]  /*0180*/  YIELD ;  /* 0x0000000000007946 */ /* 0x000fea0003800000 */
[----:B------:R-:W2:Y:S01]  /*0190*/  I2F.RP R4, R5 ;  /* 0x0000000500047306 */ /* 0x000ea20000209400 */
[----:B------:R-:W-:Y:S07]  /*01a0*/  BSSY.RECONVERGENT B0, `(.L_x_1) ;  /* 0x0000083000007945 */ /* 0x000fee0003800200 */
[----:B--2---:R-:W2:Y:S02]  /*01b0*/  MUFU.RCP R4, R4 ;  /* 0x0000000400047308 */ /* 0x004ea40000001000 */
[----:B--2---:R-:W-:-:S06]  /*01c0*/  IADD3 R14, PT, PT, R4, 0xffffffe, RZ ;  /* 0x0ffffffe040e7810 */ /* 0x004fcc0007ffe0ff */
[----:B------:R2:W4:Y:S02]  /*01d0*/  F2I.FTZ.U32.TRUNC.NTZ R15, R14 ;  /* 0x0000000e000f7305 */ /* 0x000524000021f000 */
[----:B--2---:R-:W-:Y:S02]  /*01e0*/  HFMA2 R14, -RZ, RZ, 0, 0 ;  /* 0x00000000ff0e7431 */ /* 0x004fe400000001ff */
[----:B----4-:R-:W-:-:S04]  /*01f0*/  IMAD.MOV R2, RZ, RZ, -R15 ;  /* 0x000000ffff027224 */ /* 0x010fc800078e0a0f */
[----:B------:R-:W-:Y:S01]  /*0200*/  IMAD R11, R2, R5, RZ ;  /* 0x00000005020b7224 */ /* 0x000fe200078e02ff */
[----:B------:R-:W-:-:S03]  /*0210*/  IABS R2, R22 ;  /* 0x0000001600027213 */ /* 0x000fc60000000000 */
[----:B------:R-:W-:Y:S01]  /*0220*/  IMAD.HI.U32 R15, R15, R11, R14 ;  /* 0x0000000b0f0f7227 */ /* 0x000fe200078e000e */
[----:B------:R-:W-:-:S05]  /*0230*/  LOP3.LUT R11, RZ, R3, RZ, 0x33, !PT ;  /* 0x00000003ff0b7212 */ /* 0x000fca00078e33ff */
[----:B------:R-:W-:-:S04]  /*0240*/  IMAD.HI.U32 R6, R15, R2, RZ ;  /* 0x000000020f067227 */ /* 0x000fc800078e00ff */
[----:B------:R-:W-:-:S04]  /*0250*/  IMAD.MOV R4, RZ, RZ, -R6 ;  /* 0x000000ffff047224 */ /* 0x000fc800078e0a06 */
[----:B------:R-:W-:-:S05]  /*0260*/  IMAD R4, R5, R4, R2 ;  /* 0x0000000405047224 */ /* 0x000fca00078e0202 */
[----:B------:R-:W-:-:S13]  /*0270*/  ISETP.GT.U32.AND P1, PT, R5, R4, PT ;  /* 0x000000040500720c */ /* 0x000fda0003f24070 */
[----:B------:R-:W-:Y:S01]  /*0280*/  @!P1 IADD3 R4, PT, PT, R4, -R5, RZ ;  /* 0x8000000504049210 */ /* 0x000fe20007ffe0ff */
[----:B------:R-:W-:-:S03]  /*0290*/  @!P1 VIADD R6, R6, 0x1 ;  /* 0x0000000106069836 */ /* 0x000fc60000000000 */
[----:B------:R-:W-:Y:S02]  /*02a0*/  ISETP.GE.U32.AND P0, PT, R4, R5, PT ;  /* 0x000000050400720c */ /* 0x000fe40003f06070 */
[----:B------:R-:W-:-:S04]  /*02b0*/  LOP3.LUT R4, R22, R3, RZ, 0x3c, !PT ;  /* 0x0000000316047212 */ /* 0x000fc800078e3cff */
[----:B------:R-:W-:-:S07]  /*02c0*/  ISETP.GE.AND P2, PT, R4, RZ, PT ;  /* 0x000000ff0400720c */ /* 0x000fce0003f46270 */
[----:B------:R-:W-:Y:S02]  /*02d0*/  @P0 IADD3 R6, PT, PT, R6, 0x1, RZ ;  /* 0x0000000106060810 */ /* 0x000fe40007ffe0ff */
[----:B------:R-:W-:-:S04]  /*02e0*/  ISETP.NE.AND P0, PT, R3, RZ, PT ;  /* 0x000000ff0300720c */ /* 0x000fc80003f05270 */
[----:B------:R-:W-:-:S04]  /*02f0*/  @!P2 IADD3 R6, PT, PT, -R6, RZ, RZ ;  /* 0x000000ff0606a210 */ /* 0x000fc80007ffe1ff */
[----:B------:R-:W-:-:S04]  /*0300*/  SEL R6, R11, R6, !P0 ;  /* 0x000000060b067207 */ /* 0x000fc80004000000 */
[----:B------:R-:W-:Y:S02]  /*0310*/  IABS R4, R6 ;  /* 0x0000000600047213 */ /* 0x000fe40000000000 */
[----:B------:R-:W-:Y:S01]  /*0320*/  ISETP.GE.AND P2, PT, R6, RZ, PT ;  /* 0x000000ff0600720c */ /* 0x000fe20003f46270 */
[----:B------:R-:W-:Y:S02]  /*0330*/  IMAD.MOV R6, RZ, RZ, -R6 ;  /* 0x000000ffff067224 */ /* 0x000fe400078e0a06 */
[----:B------:R-:W-:-:S04]  /*0340*/  IMAD.HI.U32 R15, R15, R4, RZ ;  /* 0x000000040f0f7227 */ /* 0x000fc800078e00ff */
[----:B------:R-:W-:Y:S02]  /*0350*/  IMAD.MOV R15, RZ, RZ, -R15 ;  /* 0x000000ffff0f7224 */ /* 0x000fe400078e0a0f */
[----:B------:R-:W-:Y:S02]  /*0360*/  IMAD R6, R3, R6, R22 ;  /* 0x0000000603067224 */ /* 0x000fe400078e0216 */
[----:B------:R-:W-:-:S05]  /*0370*/  IMAD R4, R5, R15, R4 ;  /* 0x0000000f05047224 */ /* 0x000fca00078e0204 */
[----:B------:R-:W-:-:S13]  /*0380*/  ISETP.GT.U32.AND P1, PT, R5, R4, PT ;  /* 0x000000040500720c */ /* 0x000fda0003f24070 */
[----:B------:R-:W-:-:S04]  /*0390*/  @!P1 IADD3 R4, PT, PT, R4, -R5, RZ ;  /* 0x8000000504049210 */ /* 0x000fc80007ffe0ff */
[----:B------:R-:W-:-:S13]  /*03a0*/  ISETP.GT.U32.AND P1, PT, R5, R4, PT ;  /* 0x000000040500720c */ /* 0x000fda0003f24070 */
[----:B------:R-:W-:-:S04]  /*03b0*/  @!P1 IADD3 R4, PT, PT, R4, -R5, RZ ;  /* 0x8000000504049210 */ /* 0x000fc80007ffe0ff */
[----:B------:R-:W-:-:S04]  /*03c0*/  @!P2 IADD3 R4, PT, PT, -R4, RZ, RZ ;  /* 0x000000ff0404a210 */ /* 0x000fc80007ffe1ff */
[----:B------:R-:W-:-:S04]  /*03d0*/  SEL R11, R11, R4, !P0 ;  /* 0x000000040b0b7207 */ /* 0x000fc80004000000 */
[----:B------:R-:W-:-:S13]  /*03e0*/  ISETP.NE.AND P0, PT, R6, R11, PT ;  /* 0x0000000b0600720c */ /* 0x000fda0003f05270 */
[----:B------:R-:W-:Y:S05]  /*03f0*/  @!P0 BRA `(.L_x_2) ;  /* 0x0000000400748947 */ /* 0x000fea0003800000 */
[----:B------:R-:W-:-:S04]  /*0400*/  IABS R15, R7 ;  /* 0x00000007000f7213 */ /* 0x000fc80000000000 */
[----:B------:R-:W2:Y:S08]  /*0410*/  I2F.RP R14, R15 ;  /* 0x0000000f000e7306 */ /* 0x000eb00000209400 */
[----:B--2---:R-:W2:Y:S02]  /*0420*/  MUFU.RCP R14, R14 ;  /* 0x0000000e000e7308 */ /* 0x004ea40000001000 */
[----:B--2---:R-:W-:-:S06]  /*0430*/  IADD3 R4, PT, PT, R14, 0xffffffe, RZ ;  /* 0x0ffffffe0e047810 */ /* 0x004fcc0007ffe0ff */
[----:B------:R2:W4:Y:S02]  /*0440*/  F2I.FTZ.U32.TRUNC.NTZ R5, R4 ;  /* 0x0000000400057305 */ /* 0x000524000021f000 */
[----:B--2---:R-:W-:Y:S01]  /*0450*/  MOV R4, RZ ;  /* 0x000000ff00047202 */ /* 0x004fe20000000f00 */
[----:B----4-:R-:W-:-:S04]  /*0460*/  IMAD.MOV R16, RZ, RZ, -R5 ;  /* 0x000000ffff107224 */ /* 0x010fc800078e0a05 */
[----:B------:R-:W-:Y:S01]  /*0470*/  IMAD R17, R16, R15, RZ ;  /* 0x0000000f10117224 */ /* 0x000fe200078e02ff */
[----:B------:R-:W-:-:S03]  /*0480*/  IABS R16, R7 ;  /* 0x0000000700107213 */ /* 0x000fc60000000000 */
[----:B------:R-:W-:Y:S01]  /*0490*/  IMAD.HI.U32 R5, R5, R17, R4 ;  /* 0x0000001105057227 */ /* 0x000fe200078e0004 */
[----:B------:R-:W-:-:S05]  /*04a0*/  IADD3 R16, PT, PT, RZ, -R16, RZ ;  /* 0x80000010ff107210 */ /* 0x000fca0007ffe0ff */
[----:B------:R-:W-:-:S04]  /*04b0*/  IMAD.HI.U32 R5, R5, R2, RZ ;  /* 0x0000000205057227 */ /* 0x000fc800078e00ff */
[----:B------:R-:W-:-:S05]  /*04c0*/  IMAD R2, R5, R16, R2 ;  /* 0x0000001005027224 */ /* 0x000fca00078e0202 */
[----:B------:R-:W-:-:S13]  /*04d0*/  ISETP.GT.U32.AND P1, PT, R15, R2, PT ;  /* 0x000000020f00720c */ /* 0x000fda0003f24070 */
[----:B------:R-:W-:Y:S01]  /*04e0*/  @!P1 IMAD.IADD R2, R2, 0x1, -R15 ;  /* 0x0000000102029824 */ /* 0x000fe200078e0a0f */
[----:B------:R-:W-:Y:S02]  /*04f0*/  @!P1 IADD3 R5, PT, PT, R5, 0x1, RZ ;  /* 0x0000000105059810 */ /* 0x000fe40007ffe0ff */
[----:B------:R-:W-:Y:S02]  /*0500*/  ISETP.NE.AND P1, PT, R7, RZ, PT ;  /* 0x000000ff0700720c */ /* 0x000fe40003f25270 */
[----:B------:R-:W-:Y:S02]  /*0510*/  ISETP.GE.U32.AND P0, PT, R2, R15, PT ;  /* 0x0000000f0200720c */ /* 0x000fe40003f06070 */
[----:B------:R-:W-:-:S04]  /*0520*/  LOP3.LUT R2, R22, R7, RZ, 0x3c, !PT ;  /* 0x0000000716027212 */ /* 0x000fc800078e3cff */
[----:B------:R-:W-:-:S07]  /*0530*/  ISETP.GE.AND P2, PT, R2, RZ, PT ;  /* 0x000000ff0200720c */ /* 0x000fce0003f46270 */
[----:B------:R-:W-:-:S06]  /*0540*/  @P0 IADD3 R5, PT, PT, R5, 0x1, RZ ;  /* 0x0000000105050810 */ /* 0x000fcc0007ffe0ff */
[----:B------:R-:W-:Y:S01]  /*0550*/  @!P2 IMAD.MOV R5, RZ, RZ, -R5 ;  /* 0x000000ffff05a224 */ /* 0x000fe200078e0a05 */
[----:B------:R-:W-:-:S05]  /*0560*/  @!P1 LOP3.LUT R5, RZ, R7, RZ, 0x33, !PT ;  /* 0x00000007ff059212 */ /* 0x000fca00078e33ff */
[CC--:B------:R-:W-:Y:S02]  /*0570*/  IMAD R6, R5.reuse, R3.reuse, R6 ;  /* 0x0000000305067224 */ /* 0x0c0fe400078e0206 */
[----:B------:R-:W-:Y:S02]  /*0580*/  IMAD R2, R5, R3, R11 ;  /* 0x0000000305027224 */ /* 0x000fe400078e020b */
[----:B------:R-:W-:Y:S02]  /*0590*/  IMAD R15, R6, 0x3, RZ ;  /* 0x00000003060f7824 */ /* 0x000fe400078e02ff */
[----:B------:R-:W-:Y:S02]  /*05a0*/  IMAD R5, R2, 0x3, RZ ;  /* 0x0000000302057824 */ /* 0x000fe400078e02ff */
[----:B0-----:R-:W-:-:S04]  /*05b0*/  IMAD.WIDE R14, R15, 0x4, R12 ;  /* 0x000000040f0e7825 */ /* 0x001fc800078e020c */
[----:B------:R-:W-:Y:S01]  /*05c0*/  IMAD.WIDE R4, R5, 0x4, R12 ;  /* 0x0000000405047825 */ /* 0x000fe200078e020c */
[----:B------:R-:W2:Y:S04]  /*05d0*/  LDG.E R11, desc[UR6][R14.64+0x4] ;  /* 0x000004060e0b7981 */ /* 0x000ea8000c1e1900 */
[----:B------:R-:W2:Y:S04]  /*05e0*/  LDG.E R18, desc[UR6][R4.64+0x4] ;  /* 0x0000040604127981 */ /* 0x000ea8000c1e1900 */
[----:B------:R-:W4:Y:S04]  /*05f0*/  LDG.E R6, desc[UR6][R14.64] ;  /* 0x000000060e067981 */ /* 0x000f28000c1e1900 */
[----:B------:R-:W4:Y:S04]  /*0600*/  LDG.E R17, desc[UR6][R4.64] ;  /* 0x0000000604117981 */ /* 0x000f28000c1e1900 */
[----:B------:R-:W5:Y:S04]  /*0610*/  LDG.E R16, desc[UR6][R14.64+0x8] ;  /* 0x000008060e107981 */ /* 0x000f68000c1e1900 */
[----:B------:R-:W5:Y:S01]  /*0620*/  LDG.E R19, desc[UR6][R4.64+0x8] ;  /* 0x0000080604137981 */ /* 0x000f62000c1e1900 */
[----:B------:R-:W-:Y:S01]  /*0630*/  BSSY.RECONVERGENT B1, `(.L_x_3) ;  /* 0x0000013000017945 */ /* 0x000fe20003800200 */
[----:B--2---:R-:W-:-:S04]  /*0640*/  FADD R11, -R11, R18 ;  /* 0x000000120b0b7221 */ /* 0x004fc80000000100 */
[----:B------:R-:W-:Y:S01]  /*0650*/  FMUL R11, R11, R11 ;  /* 0x0000000b0b0b7220 */ /* 0x000fe20000400000 */
[----:B----4-:R-:W-:-:S04]  /*0660*/  FADD R6, -R6, R17 ;  /* 0x0000001106067221 */ /* 0x010fc80000000100 */
[----:B------:R-:W-:Y:S01]  /*0670*/  FFMA R11, R6, R6, R11 ;  /* 0x00000006060b7223 */ /* 0x000fe2000000000b */
[----:B-----5:R-:W-:-:S04]  /*0680*/  FADD R16, -R16, R19 ;  /* 0x0000001310107221 */ /* 0x020fc80000000100 */
[----:B------:R-:W-:-:S04]  /*0690*/  FFMA R11, R16, R16, R11 ;  /* 0x00000010100b7223 */ /* 0x000fc8000000000b */
[----:B------:R0:W2:Y:S01]  /*06a0*/  MUFU.RSQ R16, R11 ;  /* 0x0000000b00107308 */ /* 0x0000a20000001400 */
[----:B------:R-:W-:-:S04]  /*06b0*/  IADD3 R6, PT, PT, R11, -0xd000000, RZ ;  /* 0xf30000000b067810 */ /* 0x000fc80007ffe0ff */
[----:B------:R-:W-:-:S13]  /*06c0*/  ISETP.GT.U32.AND P0, PT, R6, 0x727fffff, PT ;  /* 0x727fffff0600780c */ /* 0x000fda0003f04070 */
[----:B0-2---:R-:W-:Y:S05]  /*06d0*/  @!P0 BRA `(.L_x_4) ;  /* 0x0000000000108947 */ /* 0x005fea0003800000 */
[----:B------:R-:W-:Y:S02]  /*06e0*/  MOV R4, R11 ;  /* 0x0000000b00047202 */ /* 0x000fe40000000f00 */
[----:B------:R-:W-:-:S07]  /*06f0*/  MOV R6, 0x710 ;  /* 0x0000071000067802 */ /* 0x000fce0000000f00 */
[----:B-1-3--:R-:W-:Y:S05]  /*0700*/  CALL.REL.NOINC `($__internal_0_$__cuda_sm20_sqrt_rn_f32_slowpath) ;  /* 0x0000002c00547944 */ /* 0x00afea0003c00000 */
[----:B------:R-:W-:Y:S05]  /*0710*/  BRA `(.L_x_5) ;  /* 0x0000000000107947 */ /* 0x000fea0003800000 */
.L_x_4:
[----:B------:R-:W-:Y:S01]  /*0720*/  FMUL.FTZ R26, R11, R16 ;  /* 0x000000100b1a7220 */ /* 0x000fe20000410000 */
[----:B------:R-:W-:-:S03]  /*0730*/  FMUL.FTZ R4, R16, 0.5 ;  /* 0x3f00000010047820 */ /* 0x000fc60000410000 */
[----:B------:R-:W-:-:S04]  /*0740*/  FFMA R5, -R26, R26, R11 ;  /* 0x0000001a1a057223 */ /* 0x000fc8000000010b */
[----:B------:R-:W-:-:S07]  /*0750*/  FFMA R26, R5, R4, R26 ;  /* 0x00000004051a7223 */ /* 0x000fce000000001a */
.L_x_5:
[----:B------:R-:W-:Y:S05]  /*0760*/  BSYNC.RECONVERGENT B1 ;  /* 0x0000000000017941 */ /* 0x000fea0003800200 */
.L_x_3:
[----:B------:R-:W0:Y:S01]  /*0770*/  F2F.F64.F32 R4, R26 ;  /* 0x0000001a00047310 */ /* 0x000e220000201800 */
[----:B------:R-:W-:Y:S01]  /*0780*/  FSETP.GEU.AND P0, PT, R11, UR8, PT ;  /* 0x000000080b007c0b */ /* 0x000fe2000bf0e000 */
[----:B------:R-:W-:Y:S01]  /*0790*/  UMOV UR4, 0xeb1c432d ;  /* 0xeb1c432d00047882 */ /* 0x000fe20000000000 */
[----:B------:R-:W-:-:S11]  /*07a0*/  UMOV UR5, 0x3f1a36e2 ;  /* 0x3f1a36e200057882 */ /* 0x000fd60000000000 */
[----:B0-----:R-:W-:-:S14]  /*07b0*/  DSETP.LT.OR P0, PT, R4, UR4, P0 ;  /* 0x0000000404007e2a */ /* 0x001fdc0008701400 */
[----:B------:R-:W-:Y:S05]  /*07c0*/  @P0 BRA `(.L_x_2) ;  /* 0x0000000000800947 */ /* 0x000fea0003800000 */
[----:B-1----:R-:W-:Y:S01]  /*07d0*/  FSETP.GTU.AND P0, PT, R11, R0, PT ;  /* 0x000000000b00720b */ /* 0x002fe20003f0c000 */
[----:B------:R-:W-:Y:S01]  /*07e0*/  BSSY.RECONVERGENT B1, `(.L_x_6) ;  /* 0x000001c000017945 */ /* 0x000fe20003800200 */
[----:B------:R-:W-:-:S11]  /*07f0*/  IMAD.MOV.U32 R15, RZ, RZ, 0x3f800000 ;  /* 0x3f800000ff0f7424 */ /* 0x000fd600078e00ff */
[----:B------:R-:W-:Y:S05]  /*0800*/  @!P0 BRA `(.L_x_7) ;  /* 0x0000000000648947 */ /* 0x000fea0003800000 */
[----:B------:R-:W0:Y:S01]  /*0810*/  MUFU.RCP R5, R10 ;  /* 0x0000000a00057308 */ /* 0x000e220000001000 */
[----:B------:R-:W-:Y:S01]  /*0820*/  FADD R4, R11, -R0 ;  /* 0x800000000b047221 */ /* 0x000fe20000000000 */
[----:B------:R-:W-:Y:S06]  /*0830*/  BSSY.RECONVERGENT B2, `(.L_x_8) ;  /* 0x000000c000027945 */ /* 0x000fec0003800200 */
[----:B------:R-:W1:Y:S01]  /*0840*/  FCHK P0, R4, R10 ;  /* 0x0000000a04007302 */ /* 0x000e620000000000 */
[----:B0-----:R-:W-:-:S04]  /*0850*/  FFMA R6, -R10, R5, 1 ;  /* 0x3f8000000a067423 */ /* 0x001fc80000000105 */
[----:B------:R-:W-:-:S04]  /*0860*/  FFMA R5, R5, R6, R5 ;  /* 0x0000000605057223 */ /* 0x000fc80000000005 */
[----:B------:R-:W-:-:S04]  /*0870*/  FFMA R6, R4, R5, RZ ;  /* 0x0000000504067223 */ /* 0x000fc800000000ff */
[----:B------:R-:W-:-:S04]  /*0880*/  FFMA R11, -R10, R6, R4 ;  /* 0x000000060a0b7223 */ /* 0x000fc80000000104 */
[----:B------:R-:W-:Y:S01]  /*0890*/  FFMA R5, R5, R11, R6 ;  /* 0x0000000b05057223 */ /* 0x000fe20000000006 */
[----:B-1----:R-:W-:Y:S06]  /*08a0*/  @!P0 BRA `(.L_x_9) ;  /* 0x0000000000108947 */ /* 0x002fec0003800000 */
[----:B------:R-:W-:Y:S02]  /*08b0*/  MOV R5, R10 ;  /* 0x0000000a00057202 */ /* 0x000fe40000000f00 */
[----:B------:R-:W-:-:S07]  /*08c0*/  MOV R24, 0x8e0 ;  /* 0x000008e000187802 */ /* 0x000fce0000000f00 */
[----:B---3--:R-:W-:Y:S05]  /*08d0*/  CALL.REL.NOINC `($__internal_1_$__cuda_sm3x_div_rn_noftz_f32_slowpath) ;  /* 0x0000002c00387944 */ /* 0x008fea0003c00000 */
[----:B------:R-:W-:-:S07]  /*08e0*/  MOV R5, R4 ;  /* 0x0000000400057202 */ /* 0x000fce0000000f00 */
.L_x_9:
[----:B------:R-:W-:Y:S05]  /*08f0*/  BSYNC.RECONVERGENT B2 ;  /* 0x0000000000027941 */ /* 0x000fea0003800200 */
.L_x_8:
[----:B------:R-:W-:Y:S01]  /*0900*/  FADD R6, -R5, 1 ;  /* 0x3f80000005067421 */ /* 0x000fe20000000100 */
[----:B------:R-:W-:-:S03]  /*0910*/  IMAD.MOV.U32 R11, RZ, RZ, RZ ;  /* 0x000000ffff0b7224 */ /* 0x000fc600078e00ff */
[----:B------:R-:W0:Y:S02]  /*0920*/  F2F.F64.F32 R4, R6 ;  /* 0x0000000600047310 */ /* 0x000e240000201800 */
[----:B0-----:R-:W-:Y:S01]  /*0930*/  DSETP.MAX.AND P0, P1, RZ, R4, PT ;  /* 0x00000004ff00722a */ /* 0x001fe2000390f000 */
[----:B------:R-:W-:-:S05]  /*0940*/  MOV R14, R5 ;  /* 0x00000005000e7202 */ /* 0x000fca0000000f00 */
[C---:B------:R-:W-:Y:S02]  /*0950*/  FSEL R15, R11.reuse, R14, P0 ;  /* 0x0000000e0b0f7208 */ /* 0x040fe40000000000 */
[----:B------:R-:W-:-:S06]  /*0960*/  SEL R4, R11, R4, P0 ;  /* 0x000000040b047207 */ /* 0x000fcc0000000000 */
[----:B------:R-:W-:-:S04]  /*0970*/  @P1 LOP3.LUT R15, R14, 0x80000, RZ, 0xfc, !PT ;  /* 0x000800000e0f1812 */ /* 0x000fc800078efcff */
[----:B------:R-:W-:-:S04]  /*0980*/  MOV R5, R15 ;  /* 0x0000000f00057202 */ /* 0x000fc80000000f00 */
[----:B------:R0:W1:Y:S03]  /*0990*/  F2F.F32.F64 R15, R4 ;  /* 0x00000004000f7310 */ /* 0x0000660000301000 */
.L_x_7:
[----:B------:R-:W-:Y:S05]  /*09a0*/  BSYNC.RECONVERGENT B1 ;  /* 0x0000000000017941 */ /* 0x000fea0003800200 */
.L_x_6:
[----:B0--3--:R-:W-:-:S05]  /*09b0*/  IMAD.WIDE R4, R2, 0x4, R8 ;  /* 0x0000000402047825 */ /* 0x009fca00078e0208 */
[----:B-1----:R2:W-:Y:S02]  /*09c0*/  REDG.E.ADD.F32.FTZ.RN.STRONG.GPU desc[UR6][R4.64], R15 ;  /* 0x0000000f040079a6 */ /* 0x0025e4000c12f306 */
.L_x_2:
[----:B------:R-:W-:Y:S05]  /*09d0*/  BSYNC.RECONVERGENT B0 ;  /* 0x0000000000007941 */ /* 0x000fea0003800200 */
.L_x_1:
[----:B------:R-:W-:-:S05]  /*09e0*/  IMAD.IADD R22, R21, 0x1, R22 ;  /* 0x0000000115167824 */ /* 0x000fca00078e0216 */
[----:B------:R-:W-:-:S13]  /*09f0*/  ISETP.GE.AND P0, PT, R22, UR9, PT ;  /* 0x0000000916007c0c */ /* 0x000fda000bf06270 */
[----:B------:R-:W-:Y:S05]  /*0a00*/  @!P0 BRA `(.L_x_10) ;  /* 0xfffffff400d88947 */ /* 0x000fea000383ffff */
[----:B------:R-:W-:Y:S05]  /*0a10*/  EXIT ;  /* 0x000000000000794d */ /* 0x000fea0003800000 */
.L_x_0:
[C---:B------:R-:W-:Y:S02]  /*0a20*/  LOP3.LUT R20, R5.reuse, 0xf, RZ, 0xc0, !PT ;  /* 0x0000000f05147812 */ /* 0x040fe400078ec0ff */
[C---:B------:R-:W-:Y:S02]  /*0a30*/  LOP3.LUT R19, R5.reuse, 0x7, RZ, 0xc0, !PT ;  /* 0x0000000705137812 */ /* 0x040fe400078ec0ff */
[----:B------:R-:W-:-:S07]  /*0a40*/  LOP3.LUT R18, R5, 0x3, RZ, 0xc0, !PT ;  /* 0x0000000305127812 */ /* 0x000fce00078ec0ff */
.L_x_40:
[----:B0123--:R-:W2:Y:S01]  /*0a50*/  LDC R5, c[0x0][0x388] ;  /* 0x0000e200ff057b82 */ /* 0x00fea20000000800 */
[----:B------:R-:W-:Y:S05]  /*0a60*/  YIELD ;  /* 0x0000000000007946 */ /* 0x000fea0003800000 */
[----:B------:R-:W-:Y:S01]  /*0a70*/  BSSY.RECONVERGENT B0, `(.L_x_11) ;  /* 0x0000299000007945 */ /* 0x000fe20003800200 */
[----:B--2---:R-:W-:-:S04]  /*0a80*/  IABS R3, R5 ;  /* 0x0000000500037213 */ /* 0x004fc80000000000 */
[----:B------:R-:W2:Y:S08]  /*0a90*/  I2F.RP R4, R3 ;  /* 0x0000000300047306 */ /* 0x000eb00000209400 */
[----:B--2---:R-:W2:Y:S02]  /*0aa0*/  MUFU.RCP R4, R4 ;  /* 0x0000000400047308 */ /* 0x004ea40000001000 */
[----:B--2-4-:R-:W-:-:S06]  /*0ab0*/  IADD3 R6, PT, PT, R4, 0xffffffe, RZ ;  /* 0x0ffffffe04067810 */ /* 0x014fcc0007ffe0ff */
[----:B------:R2:W1:Y:S02]  /*0ac0*/  F2I.FTZ.U32.TRUNC.NTZ R7, R6 ;  /* 0x0000000600077305 */ /* 0x000464000021f000 */
[----:B--2---:R-:W-:Y:S01]  /*0ad0*/  IMAD.MOV.U32 R6, RZ, RZ, RZ ;  /* 0x000000ffff067224 */ /* 0x004fe200078e00ff */
[----:B-1----:R-:W-:-:S05]  /*0ae0*/  IADD3 R0, PT, PT, RZ, -R7, RZ ;  /* 0x80000007ff007210 */ /* 0x002fca0007ffe0ff */
[----:B---3--:R-:W-:Y:S01]  /*0af0*/  IMAD R9, R0, R3, RZ ;  /* 0x0000000300097224 */ /* 0x008fe200078e02ff */
[----:B------:R-:W-:-:S03]  /*0b00*/  IABS R0, R22 ;  /* 0x0000001600007213 */ /* 0x000fc60000000000 */
[----:B------:R-:W-:Y:S01]  /*0b10*/  IMAD.HI.U32 R9, R7, R9, R6 ;  /* 0x0000000907097227 */ /* 0x000fe200078e0006 */
[----:B------:R-:W-:-:S05]  /*0b20*/  LOP3.LUT R7, RZ, R5, RZ, 0x33, !PT ;  /* 0x00000005ff077212 */ /* 0x000fca00078e33ff */
[----:B------:R-:W-:-:S05]  /*0b30*/  IMAD.HI.U32 R2, R9, R0, RZ ;  /* 0x0000000009027227 */ /* 0x000fca00078e00ff */
[----:B------:R-:W-:-:S05]  /*0b40*/  IADD3 R4, PT, PT, -R2, RZ, RZ ;  /* 0x000000ff02047210 */ /* 0x000fca0007ffe1ff */
        /* <DEDUP_REMOVED lines=12> */
[----:B------:R-:W-:-:S03]  /*0c10*/  ISETP.GE.AND P2, PT, R2, RZ, PT ;  /* 0x000000ff0200720c */ /* 0x000fc60003f46270 */
[----:B------:R-:W-:-:S04]  /*0c20*/  IMAD.HI.U32 R4, R9, R6, RZ ;  /* 0x0000000609047227 */ /* 0x000fc800078e00ff */
[----:B------:R-:W-:-:S04]  /*0c30*/  IMAD.MOV R4, RZ, RZ, -R4 ;  /* 0x000000ffff047224 */ /* 0x000fc800078e0a04 */
[----:B------:R-:W-:-:S05]  /*0c40*/  IMAD R4, R3, R4, R6 ;  /* 0x0000000403047224 */ /* 0x000fca00078e0206 */
[----:B------:R-:W-:-:S13]  /*0c50*/  ISETP.GT.U32.AND P1, PT, R3, R4, PT ;  /* 0x000000040300720c */ /* 0x000fda0003f24070 */
[----:B------:R-:W-:-:S04]  /*0c60*/  @!P1 IADD3 R4, PT, PT, R4, -R3, RZ ;  /* 0x8000000304049210 */ /* 0x000fc80007ffe0ff */
[----:B------:R-:W-:-:S13]  /*0c70*/  ISETP.GT.U32.AND P1, PT, R3, R4, PT ;  /* 0x000000040300720c */ /* 0x000fda0003f24070 */
[----:B------:R-:W-:-:S05]  /*0c80*/  @!P1 IADD3 R4, PT, PT, R4, -R3, RZ ;  /* 0x8000000304049210 */ /* 0x000fca0007ffe0ff */
[----:B------:R-:W-:Y:S01]  /*0c90*/  IMAD.MOV.U32 R16, RZ, RZ, R4 ;  /* 0x000000ffff107224 */ /* 0x000fe200078e0004 */
[----:B------:R-:W-:-:S04]  /*0ca0*/  IADD3 R4, PT, PT, -R2, RZ, RZ ;  /* 0x000000ff02047210 */ /* 0x000fc80007ffe1ff */
[----:B------:R-:W-:Y:S01]  /*0cb0*/  @!P2 IADD3 R16, PT, PT, -R16, RZ, RZ ;  /* 0x000000ff1010a210 */ /* 0x000fe20007ffe1ff */
[----:B------:R-:W-:-:S03]  /*0cc0*/  IMAD R4, R5, R4, R22 ;  /* 0x0000000405047224 */ /* 0x000fc600078e0216 */
[----:B------:R-:W-:-:S04]  /*0cd0*/  SEL R16, R7, R16, !P0 ;  /* 0x0000001007107207 */ /* 0x000fc80004000000 */
[----:B------:R-:W-:-:S13]  /*0ce0*/  ISETP.NE.AND P0, PT, R4, R16, PT ;  /* 0x000000100400720c */ /* 0x000fda0003f05270 */
[----:B------:R-:W-:Y:S05]  /*0cf0*/  @!P0 BRA `(.L_x_12) ;  /* 0x0000002400c08947 */ /* 0x000fea0003800000 */
[----:B------:R-:W-:-:S05]  /*0d00*/  IMAD R7, R5, R5, RZ ;  /* 0x0000000505077224 */ /* 0x000fca00078e02ff */
[----:B------:R-:W-:-:S04]  /*0d10*/  IABS R11, R7 ;  /* 0x00000007000b7213 */ /* 0x000fc80000000000 */
[----:B------:R-:W1:Y:S08]  /*0d20*/  I2F.RP R6, R11 ;  /* 0x0000000b00067306 */ /* 0x000e700000209400 */
[----:B-1----:R-:W1:Y:S02]  /*0d30*/  MUFU.RCP R6, R6 ;  /* 0x0000000600067308 */ /* 0x002e640000001000 */
[----:B-1----:R-:W-:-:S06]  /*0d40*/  VIADD R2, R6, 0xffffffe ;  /* 0x0ffffffe06027836 */ /* 0x002fcc0000000000 */
[----:B------:R1:W2:Y:S02]  /*0d50*/  F2I.FTZ.U32.TRUNC.NTZ R3, R2 ;  /* 0x0000000200037305 */ /* 0x0002a4000021f000 */
[----:B-1----:R-:W-:Y:S01]  /*0d60*/  HFMA2 R2, -RZ, RZ, 0, 0 ;  /* 0x00000000ff027431 */ /* 0x002fe200000001ff */
[----:B--2---:R-:W-:-:S05]  /*0d70*/  IADD3 R8, PT, PT, RZ, -R3, RZ ;  /* 0x80000003ff087210 */ /* 0x004fca0007ffe0ff */
[----:B------:R-:W-:Y:S01]  /*0d80*/  IMAD R9, R8, R11, RZ ;  /* 0x0000000b08097224 */ /* 0x000fe200078e02ff */
[----:B------:R-:W-:-:S03]  /*0d90*/  IABS R8, R7 ;  /* 0x0000000700087213 */ /* 0x000fc60000000000 */
[----:B------:R-:W-:-:S04]  /*0da0*/  IMAD.HI.U32 R9, R3, R9, R2 ;  /* 0x0000000903097227 */ /* 0x000fc800078e0002 */
[----:B------:R-:W-:Y:S02]  /*0db0*/  IMAD.MOV R3, RZ, RZ, -R8 ;  /* 0x000000ffff037224 */ /* 0x000fe400078e0a08 */
[----:B------:R-:W-:-:S04]  /*0dc0*/  IMAD.HI.U32 R9, R9, R0, RZ ;  /* 0x0000000009097227 */ /* 0x000fc800078e00ff */
[----:B------:R-:W-:Y:S02]  /*0dd0*/  IMAD R0, R9, R3, R0 ;  /* 0x0000000309007224 */ /* 0x000fe400078e0200 */
[----:B------:R-:W1:Y:S03]  /*0de0*/  LDC.64 R2, c[0x0][0x398] ;  /* 0x0000e600ff027b82 */ /* 0x000e660000000a00 */
[----:B------:R-:W-:-:S13]  /*0df0*/  ISETP.GT.U32.AND P1, PT, R11, R0, PT ;  /* 0x000000000b00720c */ /* 0x000fda0003f24070 */
[-C--:B------:R-:W-:Y:S02]  /*0e00*/  @!P1 IADD3 R0, PT, PT, R0, -R11.reuse, RZ ;  /* 0x8000000b00009210 */ /* 0x080fe40007ffe0ff */
[----:B------:R-:W-:Y:S02]  /*0e10*/  @!P1 IADD3 R9, PT, PT, R9, 0x1, RZ ;  /* 0x0000000109099810 */ /* 0x000fe40007ffe0ff */
[----:B------:R-:W-:Y:S02]  /*0e20*/  ISETP.GE.U32.AND P0, PT, R0, R11, PT ;  /* 0x0000000b0000720c */ /* 0x000fe40003f06070 */
[----:B------:R-:W-:Y:S02]  /*0e30*/  LOP3.LUT R0, R22, R7, RZ, 0x3c, !PT ;  /* 0x0000000716007212 */ /* 0x000fe400078e3cff */
[----:B------:R-:W-:Y:S02]  /*0e40*/  ISETP.NE.AND P1, PT, R7, RZ, PT ;  /* 0x000000ff0700720c */ /* 0x000fe40003f25270 */
[----:B------:R-:W-:-:S07]  /*0e50*/  ISETP.GE.AND P2, PT, R0, RZ, PT ;  /* 0x000000ff0000720c */ /* 0x000fce0003f46270 */
[----:B------:R-:W-:-:S06]  /*0e60*/  @P0 VIADD R9, R9, 0x1 ;  /* 0x0000000109090836 */ /* 0x000fcc0000000000 */
[----:B------:R-:W-:Y:S02]  /*0e70*/  @!P2 IADD3 R9, PT, PT, -R9, RZ, RZ ;  /* 0x000000ff0909a210 */ /* 0x000fe40007ffe1ff */
[----:B------:R-:W-:-:S05]  /*0e80*/  @!P1 LOP3.LUT R9, RZ, R7, RZ, 0x33, !PT ;  /* 0x00000007ff099212 */ /* 0x000fca00078e33ff */
[CC--:B------:R-:W-:Y:S02]  /*0e90*/  IMAD R17, R9.reuse, R5.reuse, R4 ;  /* 0x0000000509117224 */ /* 0x0c0fe400078e0204 */
[----:B------:R-:W-:Y:S02]  /*0ea0*/  IMAD R16, R9, R5, R16 ;  /* 0x0000000509107224 */ /* 0x000fe400078e0210 */
[----:B------:R-:W-:Y:S02]  /*0eb0*/  IMAD R7, R17, 0x3, RZ ;  /* 0x0000000311077824 */ /* 0x000fe400078e02ff */
[----:B------:R-:W-:Y:S02]  /*0ec0*/  IMAD R9, R16, 0x3, RZ ;  /* 0x0000000310097824 */ /* 0x000fe400078e02ff */
[----:B-1----:R-:W-:-:S04]  /*0ed0*/  IMAD.WIDE R6, R7, 0x4, R2 ;  /* 0x0000000407067825 */ /* 0x002fc800078e0202 */
[----:B------:R-:W-:Y:S01]  /*0ee0*/  IMAD.WIDE R8, R9, 0x4, R2 ;  /* 0x0000000409087825 */ /* 0x000fe200078e0202 */
[----:B------:R-:W2:Y:S04]  /*0ef0*/  LDG.E R15, desc[UR6][R6.64+0x4] ;  /* 0x00000406060f7981 */ /* 0x000ea8000c1e1900 */
[----:B------:R-:W2:Y:S04]  /*0f00*/  LDG.E R14, desc[UR6][R8.64+0x4] ;  /* 0x00000406080e7981 */ /* 0x000ea8000c1e1900 */
[----:B0-----:R-:W3:Y:S04]  /*0f10*/  LDG.E R13, desc[UR6][R6.64] ;  /* 0x00000006060d7981 */ /* 0x001ee8000c1e1900 */
[----:B------:R-:W3:Y:S04]  /*0f20*/  LDG.E R12, desc[UR6][R8.64] ;  /* 0x00000006080c7981 */ /* 0x000ee8000c1e1900 */
[----:B------:R-:W4:Y:S04]  /*0f30*/  LDG.E R11, desc[UR6][R6.64+0x8] ;  /* 0x00000806060b7981 */ /* 0x000f28000c1e1900 */
[----:B------:R-:W4:Y:S01]  /*0f40*/  LDG.E R10, desc[UR6][R8.64+0x8] ;  /* 0x00000806080a7981 */ /* 0x000f22000c1e1900 */
[----:B------:R-:W-:Y:S01]  /*0f50*/  BSSY.RECONVERGENT B1, `(.L_x_13) ;  /* 0x0000013000017945 */ /* 0x000fe20003800200 */
[----:B--2---:R-:W-:-:S04]  /*0f60*/  FADD R2, -R15, R14 ;  /* 0x0000000e0f027221 */ /* 0x004fc80000000100 */
[----:B------:R-:W-:Y:S01]  /*0f70*/  FMUL R4, R2, R2 ;  /* 0x0000000202047220 */ /* 0x000fe20000400000 */
[----:B---3--:R-:W-:-:S04]  /*0f80*/  FADD R3, -R13, R12 ;  /* 0x0000000c0d037221 */ /* 0x008fc80000000100 */
[----:B------:R-:W-:Y:S01]  /*0f90*/  FFMA R5, R3, R3, R4 ;  /* 0x0000000303057223 */ /* 0x000fe20000000004 */
[----:B----4-:R-:W-:-:S04]  /*0fa0*/  FADD R0, -R11, R10 ;  /* 0x0000000a0b007221 */ /* 0x010fc80000000100 */
[----:B------:R-:W-:-:S04]  /*0fb0*/  FFMA R4, R0, R0, R5 ;  /* 0x0000000000047223 */ /* 0x000fc80000000005 */
[----:B------:R0:W1:Y:S01]  /*0fc0*/  MUFU.RSQ R23, R4 ;  /* 0x0000000400177308 */ /* 0x0000620000001400 */
[----:B------:R-:W-:-:S04]  /*0fd0*/  IADD3 R5, PT, PT, R4, -0xd000000, RZ ;  /* 0xf300000004057810 */ /* 0x000fc80007ffe0ff */
[----:B------:R-:W-:-:S13]  /*0fe0*/  ISETP.GT.U32.AND P0, PT, R5, 0x727fffff, PT ;  /* 0x727fffff0500780c */ /* 0x000fda0003f04070 */
[----:B01----:R-:W-:Y:S05]  /*0ff0*/  @!P0 BRA `(.L_x_14) ;  /* 0x0000000000108947 */ /* 0x003fea0003800000 */
[----:B------:R-:W-:-:S07]  /*1000*/  MOV R6, 0x1020 ;  /* 0x0000102000067802 */ /* 0x000fce0000000f00 */
[----:B------:R-:W-:Y:S05]  /*1010*/  CALL.REL.NOINC `($__internal_0_$__cuda_sm20_sqrt_rn_f32_slowpath) ;  /* 0x0000002400107944 */ /* 0x000fea0003c00000 */
[----:B------:R-:W-:Y:S01]  /*1020*/  IMAD.MOV.U32 R9, RZ, RZ, R26 ;  /* 0x000000ffff097224 */ /* 0x000fe200078e001a */
[----:B------:R-:W-:Y:S06]  /*1030*/  BRA `(.L_x_15) ;  /* 0x0000000000107947 */ /* 0x000fec0003800000 */
.L_x_14:
[----:B------:R-:W-:Y:S01]  /*1040*/  FMUL.FTZ R9, R4, R23 ;  /* 0x0000001704097220 */ /* 0x000fe20000410000 */
[----:B------:R-:W-:-:S03]  /*1050*/  FMUL.FTZ R5, R23, 0.5 ;  /* 0x3f00000017057820 */ /* 0x000fc60000410000 */
[----:B------:R-:W-:-:S04]  /*1060*/  FFMA R6, -R9, R9, R4 ;  /* 0x0000000909067223 */ /* 0x000fc80000000104 */
[----:B------:R-:W-:-:S07]  /*1070*/  FFMA R9, R6, R5, R9 ;  /* 0x0000000506097223 */ /* 0x000fce0000000009 */
.L_x_15:
[----:B------:R-:W-:Y:S05]  /*1080*/  BSYNC.RECONVERGENT B1 ;  /* 0x0000000000017941 */ /* 0x000fea0003800200 */
.L_x_13:
[----:B------:R-:W0:Y:S01]  /*1090*/  LDC R5, c[0x0][0x3b4] ;  /* 0x0000ed00ff057b82 */ /* 0x000e220000000800 */
[----:B------:R-:W1:Y:S01]  /*10a0*/  F2F.F64.F32 R6, R9 ;  /* 0x0000000900067310 */ /* 0x000e620000201800 */
[----:B------:R-:W-:Y:S01]  /*10b0*/  UMOV UR4, 0xeb1c432d ;  /* 0xeb1c432d00047882 */ /* 0x000fe20000000000 */
[----:B------:R-:W-:Y:S01]  /*10c0*/  UMOV UR5, 0x3f1a36e2 ;  /* 0x3f1a36e200057882 */ /* 0x000fe20000000000 */
[----:B0-----:R-:W-:-:S13]  /*10d0*/  FSETP.GEU.AND P0, PT, R4, R5, PT ;  /* 0x000000050400720b */ /* 0x001fda0003f0e000 */
[----:B-1----:R-:W-:-:S14]  /*10e0*/  DSETP.LT.OR P0, PT, R6, UR4, P0 ;  /* 0x0000000406007e2a */ /* 0x002fdc0008701400 */
[----:B------:R-:W-:Y:S05]  /*10f0*/  @P0 BRA `(.L_x_12) ;  /* 0x0000002000c00947 */ /* 0x000fea0003800000 */
[----:B------:R-:W0:Y:S01]  /*1100*/  LDC R7, c[0x0][0x3b0] ;  /* 0x0000ec00ff077b82 */ /* 0x000e220000000800 */
[----:B------:R-:W-:Y:S01]  /*1110*/  BSSY.RECONVERGENT B1, `(.L_x_16) ;  /* 0x000001e000017945 */ /* 0x000fe20003800200 */
[----:B------:R-:W-:Y:S02]  /*1120*/  MOV R8, 0x3f800000 ;  /* 0x3f80000000087802 */ /* 0x000fe40000000f00 */
[----:B0-----:R-:W-:-:S13]  /*1130*/  FSETP.GTU.AND P0, PT, R4, R7, PT ;  /* 0x000000070400720b */ /* 0x001fda0003f0c000 */
[----:B------:R-:W-:Y:S05]  /*1140*/  @!P0 BRA `(.L_x_17) ;  /* 0x0000000000688947 */ /* 0x000fea0003800000 */
[--C-:B------:R-:W-:Y:S01]  /*1150*/  FADD R23, R5, -R7.reuse ;  /* 0x8000000705177221 */ /* 0x100fe20000000000 */
[----:B------:R-:W-:Y:S01]  /*1160*/  FADD R4, R4, -R7 ;  /* 0x8000000704047221 */ /* 0x000fe20000000000 */
[----:B------:R-:W-:Y:S02]  /*1170*/  BSSY.RECONVERGENT B2, `(.L_x_18) ;  /* 0x000000d000027945 */ /* 0x000fe40003800200 */
[----:B------:R-:W0:Y:S08]  /*1180*/  MUFU.RCP R6, R23 ;  /* 0x0000001700067308 */ /* 0x000e300000001000 */
        /* <DEDUP_REMOVED lines=9> */
[----:B------:R-:W-:Y:S05]  /*1220*/  CALL.REL.NOINC `($__internal_1_$__cuda_sm3x_div_rn_noftz_f32_slowpath) ;  /* 0x0000002000e47944 */ /* 0x000fea0003c00000 */
[----:B------:R-:W-:-:S07]  /*1230*/  IMAD.MOV.U32 R5, RZ, RZ, R4 ;  /* 0x000000ffff057224 */ /* 0x000fce00078e0004 */
.L_x_19:
[----:B------:R-:W-:Y:S05]  /*1240*/  BSYNC.RECONVERGENT B2 ;  /* 0x0000000000027941 */ /* 0x000fea0003800200 */
.L_x_18:
[----:B------:R-:W-:Y:S01]  /*1250*/  FADD R6, -R5, 1 ;  /* 0x3f80000005067421 */ /* 0x000fe20000000100 */
[----:B------:R-:W-:-:S03]  /*1260*/  MOV R7, RZ ;  /* 0x000000ff00077202 */ /* 0x000fc60000000f00 */
[----:B------:R-:W0:Y:S02]  /*1270*/  F2F.F64.F32 R4, R6 ;  /* 0x0000000600047310 */ /* 0x000e240000201800 */
[----:B0-----:R-:W-:Y:S01]  /*1280*/  DSETP.MAX.AND P0, P1, RZ, R4, PT ;  /* 0x00000004ff00722a */ /* 0x001fe2000390f000 */
[----:B------:R-:W-:-:S05]  /*1290*/  MOV R8, R5 ;  /* 0x0000000500087202 */ /* 0x000fca0000000f00 */
[C---:B------:R-:W-:Y:S02]  /*12a0*/  FSEL R23, R7.reuse, R8, P0 ;  /* 0x0000000807177208 */ /* 0x040fe40000000000 */
[----:B------:R-:W-:-:S06]  /*12b0*/  SEL R4, R7, R4, P0 ;  /* 0x0000000407047207 */ /* 0x000fcc0000000000 */
[----:B------:R-:W-:-:S05]  /*12c0*/  @P1 LOP3.LUT R23, R8, 0x80000, RZ, 0xfc, !PT ;  /* 0x0008000008171812 */ /* 0x000fca00078efcff */
[----:B------:R-:W-:-:S04]  /*12d0*/  IMAD.MOV.U32 R5, RZ, RZ, R23 ;  /* 0x000000ffff057224 */ /* 0x000fc800078e0017 */
[----:B------:R0:W1:Y:S03]  /*12e0*/  F2F.F32.F64 R8, R4 ;  /* 0x0000000400087310 */ /* 0x0000660000301000 */
.L_x_17:
[----:B------:R-:W-:Y:S05]  /*12f0*/  BSYNC.RECONVERGENT B1 ;  /* 0x0000000000017941 */ /* 0x000fea0003800200 */
.L_x_16:
[----:B0-----:R-:W0:Y:S01]  /*1300*/  MUFU.RCP R4, R9 ;  /* 0x0000000900047308 */ /* 0x001e220000001000 */
[----:B------:R-:W2:Y:S01]  /*1310*/  LDC R7, c[0x0][0x38c] ;  /* 0x0000e300ff077b82 */ /* 0x000ea20000000800 */
[----:B------:R-:W-:Y:S06]  /*1320*/  BSSY.RECONVERGENT B1, `(.L_x_20) ;  /* 0x000000e000017945 */ /* 0x000fec0003800200 */
[----:B------:R-:W3:Y:S01]  /*1330*/  FCHK P0, |R3|, R9 ;  /* 0x0000000903007302 */ /* 0x000ee20000000200 */
[----:B0-----:R-:W-:-:S04]  /*1340*/  FFMA R5, R4, -R9, 1 ;  /* 0x3f80000004057423 */ /* 0x001fc80000000809 */
[----:B------:R-:W-:-:S04]  /*1350*/  FFMA R4, R4, R5, R4 ;  /* 0x0000000504047223 */ /* 0x000fc80000000004 */
[----:B------:R-:W-:Y:S01]  /*1360*/  FFMA R6, |R3|, R4, RZ ;  /* 0x0000000403067223 */ /* 0x000fe200000002ff */
[----:B--2---:R-:W-:-:S03]  /*1370*/  ISETP.GE.U32.AND P2, PT, R7, 0x10, PT ;  /* 0x000000100700780c */ /* 0x004fc60003f46070 */
[----:B------:R-:W-:-:S04]  /*1380*/  FFMA R7, R6, -R9, |R3| ;  /* 0x8000000906077223 */ /* 0x000fc80000000403 */
[----:B------:R-:W-:Y:S01]  /*1390*/  FFMA R7, R4, R7, R6 ;  /* 0x0000000704077223 */ /* 0x000fe20000000006 */
[----:B---3--:R-:W-:Y:S06]  /*13a0*/  @!P0 BRA `(.L_x_21) ;  /* 0x0000000000148947 */ /* 0x008fec0003800000 */
[----:B------:R-:W-:Y:S01]  /*13b0*/  FADD R4, |R3|, -RZ ;  /* 0x800000ff03047221 */ /* 0x000fe20000000200 */
[----:B------:R-:W-:Y:S02]  /*13c0*/  MOV R5, R9 ;  /* 0x0000000900057202 */ /* 0x000fe40000000f00 */
[----:B------:R-:W-:-:S07]  /*13d0*/  MOV R24, 0x13f0 ;  /* 0x000013f000187802 */ /* 0x000fce0000000f00 */
[----:B-1----:R-:W-:Y:S05]  /*13e0*/  CALL.REL.NOINC `($__internal_1_$__cuda_sm3x_div_rn_noftz_f32_slowpath) ;  /* 0x0000002000747944 */ /* 0x002fea0003c00000 */
[----:B------:R-:W-:-:S07]  /*13f0*/  MOV R7, R4 ;  /* 0x0000000400077202 */ /* 0x000fce0000000f00 */
.L_x_21:
[----:B------:R-:W-:Y:S05]  /*1400*/  BSYNC.RECONVERGENT B1 ;  /* 0x0000000000017941 */ /* 0x000fea0003800200 */
.L_x_20:
[----:B------:R-:W0:Y:S01]  /*1410*/  MUFU.RCP R4, R9 ;  /* 0x0000000900047308 */ /* 0x000e220000001000 */
[----:B------:R-:W-:Y:S07]  /*1420*/  BSSY.RECONVERGENT B1, `(.L_x_22) ;  /* 0x000000d000017945 */ /* 0x000fee0003800200 */
[----:B------:R-:W2:Y:S01]  /*1430*/  FCHK P0, |R2|, R9 ;  /* 0x0000000902007302 */ /* 0x000ea20000000200 */
[----:B0-----:R-:W-:-:S04]  /*1440*/  FFMA R3, R4, -R9, 1 ;  /* 0x3f80000004037423 */ /* 0x001fc80000000809 */
[----:B------:R-:W-:-:S04]  /*1450*/  FFMA R6, R4, R3, R4 ;  /* 0x0000000304067223 */ /* 0x000fc80000000004 */
[----:B------:R-:W-:-:S04]  /*1460*/  FFMA R3, |R2|, R6, RZ ;  /* 0x0000000602037223 */ /* 0x000fc800000002ff */
[----:B------:R-:W-:-:S04]  /*1470*/  FFMA R4, R3, -R9, |R2| ;  /* 0x8000000903047223 */ /* 0x000fc80000000402 */
[----:B------:R-:W-:Y:S01]  /*1480*/  FFMA R3, R6, R4, R3 ;  /* 0x0000000406037223 */ /* 0x000fe20000000003 */
[----:B--2---:R-:W-:Y:S06]  /*1490*/  @!P0 BRA `(.L_x_23) ;  /* 0x0000000000148947 */ /* 0x004fec0003800000 */
[----:B------:R-:W-:Y:S01]  /*14a0*/  FADD R4, |R2|, -RZ ;  /* 0x800000ff02047221 */ /* 0x000fe20000000200 */
[----:B------:R-:W-:Y:S01]  /*14b0*/  IMAD.MOV.U32 R5, RZ, RZ, R9 ;  /* 0x000000ffff057224 */ /* 0x000fe200078e0009 */
[----:B------:R-:W-:-:S07]  /*14c0*/  MOV R24, 0x14e0 ;  /* 0x000014e000187802 */ /* 0x000fce0000000f00 */
[----:B-1----:R-:W-:Y:S05]  /*14d0*/  CALL.REL.NOINC `($__internal_1_$__cuda_sm3x_div_rn_noftz_f32_slowpath) ;  /* 0x0000002000387944 */ /* 0x002fea0003c00000 */
[----:B------:R-:W-:-:S07]  /*14e0*/  MOV R3, R4 ;  /* 0x0000000400037202 */ /* 0x000fce0000000f00 */
.L_x_23:
[----:B------:R-:W-:Y:S05]  /*14f0*/  BSYNC.RECONVERGENT B1 ;  /* 0x0000000000017941 */ /* 0x000fea0003800200 */
.L_x_22:
        /* <DEDUP_REMOVED lines=10> */
[----:B------:R-:W-:Y:S02]  /*15a0*/  MOV R5, R9 ;  /* 0x0000000900057202 */ /* 0x000fe40000000f00 */
[----:B------:R-:W-:-:S07]  /*15b0*/  MOV R24, 0x15d0 ;  /* 0x000015d000187802 */ /* 0x000fce0000000f00 */
[----:B-1----:R-:W-:Y:S05]  /*15c0*/  CALL.REL.NOINC `($__internal_1_$__cuda_sm3x_div_rn_noftz_f32_slowpath) ;  /* 0x0000001c00fc7944 */ /* 0x002fea0003c00000 */
.L_x_25:
[----:B------:R-:W-:Y:S05]  /*15d0*/  BSYNC.RECONVERGENT B1 ;  /* 0x0000000000017941 */ /* 0x000fea0003800200 */
.L_x_24:
[----:B------:R-:W0:Y:S01]  /*15e0*/  LDC.64 R24, c[0x0][0x3a8] ;  /* 0x0000ea00ff187b82 */ /* 0x000e220000000a00 */
[----:B------:R-:W2:Y:S01]  /*15f0*/  LDCU UR10, c[0x0][0x38c] ;  /* 0x00007180ff0a77ac */ /* 0x000ea20008000800 */
[----:B------:R-:W-:-:S04]  /*1600*/  FSETP.GT.AND P0, PT, R12, R13, PT ;  /* 0x0000000d0c00720b */ /* 0x000fc80003f04000 */
[----:B------:R-:W-:Y:S01]  /*1610*/  SEL R5, RZ, 0x1, !P0 ;  /* 0x00000001ff057807 */ /* 0x000fe20004000000 */
[----:B------:R-:W-:Y:S01]  /*1620*/  UMOV UR4, URZ ;  /* 0x000000ff00047c82 */ /* 0x000fe20008000000 */
[----:B-1----:R-:W-:Y:S01]  /*1630*/  FMUL R2, R7, R8 ;  /* 0x0000000807027220 */ /* 0x002fe20000400000 */
[----:B0-----:R-:W-:-:S04]  /*1640*/  IMAD.WIDE R24, R16, 0x4, R24 ;  /* 0x0000000410187825 */ /* 0x001fc800078e0218 */
[----:B------:R-:W-:Y:S01]  /*1650*/  IMAD R16, R16, 0x6, RZ ;  /* 0x0000000610107824 */ /* 0x000fe200078e02ff */
[----:B------:R0:W-:Y:S01]  /*1660*/  REDG.E.ADD.F32.FTZ.RN.STRONG.GPU desc[UR6][R24.64], R8 ;  /* 0x00000008180079a6 */ /* 0x0001e2000c12f306 */
[----:B--2---:R-:W-:Y:S02]  /*1670*/  IMAD R17, R17, UR10, RZ ;  /* 0x0000000a11117c24 */ /* 0x004fe4000f8e02ff */
[----:B------:R-:W-:-:S04]  /*1680*/  IMAD.IADD R0, R5, 0x1, R16 ;  /* 0x0000000105007824 */ /* 0x000fc800078e0210 */
[----:B------:R-:W-:-:S05]  /*1690*/  IMAD R0, R0, UR10, RZ ;  /* 0x0000000a00007c24 */ /* 0x000fca000f8e02ff */
[----:B------:R-:W-:Y:S01]  /*16a0*/  SHF.R.S32.HI R5, RZ, 0x1f, R0 ;  /* 0x0000001fff057819 */ /* 0x000fe20000011400 */
[----:B0-----:R-:W-:Y:S06]  /*16b0*/  @!P2 BRA `(.L_x_26) ;  /* 0x000000040008a947 */ /* 0x001fec0003800000 */
[----:B------:R-:W0:Y:S01]  /*16c0*/  LDCU.64 UR8, c[0x0][0x3a0] ;  /* 0x00007400ff0877ac */ /* 0x000e220008000a00 */
[----:B------:R-:W-:Y:S01]  /*16d0*/  MOV R9, R17 ;  /* 0x0000001100097202 */ /* 0x000fe20000000f00 */
[----:B------:R-:W-:-:S04]  /*16e0*/  ULOP3.LUT UR4, UR10, 0x7ffffff0, URZ, 0xc0, !UPT ;  /* 0x7ffffff00a047892 */ /* 0x000fc8000f8ec0ff */
[----:B------:R-:W-:Y:S01]  /*16f0*/  UIADD3 UR5, UPT, UPT, -UR4, URZ, URZ ;  /* 0x000000ff04057290 */ /* 0x000fe2000fffe1ff */
[----:B0-----:R-:W-:-:S04]  /*1700*/  LEA R24, P0, R0, UR8, 0x2 ;  /* 0x0000000800187c11 */ /* 0x001fc8000f8010ff */
[----:B------:R-:W-:Y:S02]  /*1710*/  IADD3 R24, P1, PT, R24, 0x20, RZ ;  /* 0x0000002018187810 */ /* 0x000fe40007f3e0ff */
[----:B------:R-:W-:-:S04]  /*1720*/  LEA.HI.X R26, R0, UR9, R5, 0x2, P0 ;  /* 0x00000009001a7c11 */ /* 0x000fc800080f1405 */
[----:B------:R-:W-:-:S07]  /*1730*/  IADD3.X R26, PT, PT, RZ, R26, RZ, P1, !PT ;  /* 0x0000001aff1a7210 */ /* 0x000fce0000ffe4ff */
.L_x_27:
[----:B0-----:R-:W0:Y:S02]  /*1740*/  LDC.64 R6, c[0x0][0x390] ;  /* 0x0000e400ff067b82 */ /* 0x001e240000000a00 */
[----:B0-----:R-:W-:-:S05]  /*1750*/  IMAD.WIDE R6, R9, 0x4, R6 ;  /* 0x0000000409067825 */ /* 0x001fca00078e0206 */
[----:B------:R-:W2:Y:S01]  /*1760*/  LDG.E R13, desc[UR6][R6.64] ;  /* 0x00000006060d7981 */ /* 0x000ea2000c1e1900 */
[----:B------:R-:W-:Y:S02]  /*1770*/  IMAD.MOV.U32 R12, RZ, RZ, R24 ;  /* 0x000000ffff0c7224 */ /* 0x000fe400078e0018 */
[----:B--2---:R-:W-:Y:S01]  /*1780*/  FMUL R23, R2, R13 ;  /* 0x0000000d02177220 */ /* 0x004fe20000400000 */
[----:B------:R-:W-:-:S05]  /*1790*/  MOV R13, R26 ;  /* 0x0000001a000d7202 */ /* 0x000fca0000000f00 */
[----:B------:R0:W-:Y:S04]  /*17a0*/  REDG.E.ADD.F32.FTZ.RN.STRONG.GPU desc[UR6][R12.64+-0x20], R23 ;  /* 0xffffe0170c0079a6 */ /* 0x0001e8000c12f306 */
[----:B------:R-:W2:Y:S02]  /*17b0*/  LDG.E R25, desc[UR6][R6.64+0x4] ;  /* 0x0000040606197981 */ /* 0x000ea4000c1e1900 */
[----:B--2---:R-:W-:-:S05]  /*17c0*/  FMUL R25, R2, R25 ;  /* 0x0000001902197220 */ /* 0x004fca0000400000 */
[----:B------:R1:W-:Y:S04]  /*17d0*/  REDG.E.ADD.F32.FTZ.RN.STRONG.GPU desc[UR6][R12.64+-0x1c], R25 ;  /* 0xffffe4190c0079a6 */ /* 0x0003e8000c12f306 */
[----:B------:R-:W2:Y:S02]  /*17e0*/  LDG.E R27, desc[UR6][R6.64+0x8] ;  /* 0x00000806061b7981 */ /* 0x000ea4000c1e1900 */
[----:B--2---:R-:W-:-:S05]  /*17f0*/  FMUL R27, R2, R27 ;  /* 0x0000001b021b7220 */ /* 0x004fca0000400000 */
[----:B------:R2:W-:Y:S04]  /*1800*/  REDG.E.ADD.F32.FTZ.RN.STRONG.GPU desc[UR6][R12.64+-0x18], R27 ;  /* 0xffffe81b0c0079a6 */ /* 0x0005e8000c12f306 */
[----:B------:R-:W3:Y:S02]  /*1810*/  LDG.E R29, desc[UR6][R6.64+0xc] ;  /* 0x00000c06061d7981 */ /* 0x000ee4000c1e1900 */
[----:B---3--:R-:W-:-:S05]  /*1820*/  FMUL R29, R2, R29 ;  /* 0x0000001d021d7220 */ /* 0x008fca0000400000 */
[----:B------:R3:W-:Y:S04]  /*1830*/  REDG.E.ADD.F32.FTZ.RN.STRONG.GPU desc[UR6][R12.64+-0x14], R29 ;  /* 0xffffec1d0c0079a6 */ /* 0x0007e8000c12f306 */
[----:B------:R-:W0:Y:S02]  /*1840*/  LDG.E R24, desc[UR6][R6.64+0x10] ;  /* 0x0000100606187981 */ /* 0x000e24000c1e1900 */
[----:B0-----:R-:W-:-:S05]  /*1850*/  FMUL R23, R2, R24 ;  /* 0x0000001802177220 */ /* 0x001fca0000400000 */
[----:B------:R0:W-:Y:S04]  /*1860*/  REDG.E.ADD.F32.FTZ.RN.STRONG.GPU desc[UR6][R12.64+-0x10], R23 ;  /* 0xfffff0170c0079a6 */ /* 0x0001e8000c12f306 */
[----:B------:R-:W1:Y:S02]  /*1870*/  LDG.E R24, desc[UR6][R6.64+0x14] ;  /* 0x0000140606187981 */ /* 0x000e64000c1e1900 */
[----:B-1----:R-:W-:-:S05]  /*1880*/  FMUL R25, R2, R24 ;  /* 0x0000001802197220 */ /* 0x002fca0000400000 */
        /* <DEDUP_REMOVED lines=28> */
[----:B------:R-:W3:Y:S01]  /*1a50*/  LDG.E R24, desc[UR6][R6.64+0x3c] ;  /* 0x00003c0606187981 */ /* 0x000ee2000c1e1900 */
[----:B------:R-:W-:-:S04]  /*1a60*/  UIADD3 UR5, UPT, UPT, UR5, 0x10, URZ ;  /* 0x0000001005057890 */ /* 0x000fc8000fffe0ff */
[----:B------:R-:W-:Y:S01]  /*1a70*/  UISETP.NE.AND UP0, UPT, UR5, URZ, UPT ;  /* 0x000000ff0500728c */ /* 0x000fe2000bf05270 */
[----:B---3--:R-:W-:-:S05]  /*1a80*/  FMUL R29, R2, R24 ;  /* 0x00000018021d7220 */ /* 0x008fca0000400000 */
[----:B------:R0:W-:Y:S01]  /*1a90*/  REDG.E.ADD.F32.FTZ.RN.STRONG.GPU desc[UR6][R12.64+0x1c], R29 ;  /* 0x00001c1d0c0079a6 */ /* 0x0001e2000c12f306 */
[----:B------:R-:W-:Y:S01]  /*1aa0*/  IADD3 R24, P0, PT, R12, 0x40, RZ ;  /* 0x000000400c187810 */ /* 0x000fe20007f1e0ff */
[----:B------:R-:W-:-:S03]  /*1ab0*/  VIADD R9, R9, 0x10 ;  /* 0x0000001009097836 */ /* 0x000fc60000000000 */
[----:B------:R-:W-:Y:S01]  /*1ac0*/  IADD3.X R26, PT, PT, RZ, R13, RZ, P0, !PT ;  /* 0x0000000dff1a7210 */ /* 0x000fe200007fe4ff */
[----:B------:R-:W-:Y:S08]  /*1ad0*/  BRA.U UP0, `(.L_x_27) ;  /* 0xfffffffd00187547 */ /* 0x000ff0000b83ffff */
.L_x_26:
[----:B------:R-:W-:-:S13]  /*1ae0*/  ISETP.NE.AND P0, PT, R20, RZ, PT ;  /* 0x000000ff1400720c */ /* 0x000fda0003f05270 */
[----:B------:R-:W-:Y:S05]  /*1af0*/  @!P0 BRA `(.L_x_28) ;  /* 0x0000000400548947 */ /* 0x000fea0003800000 */
[----:B------:R-:W-:Y:S02]  /*1b00*/  IADD3 R6, PT, PT, R20, -0x1, RZ ;  /* 0xffffffff14067810 */ /* 0x000fe40007ffe0ff */
[----:B------:R-:W-:Y:S02]  /*1b10*/  ISETP.NE.AND P1, PT, R19, RZ, PT ;  /* 0x000000ff1300720c */ /* 0x000fe40003f25270 */
[----:B------:R-:W-:-:S13]  /*1b20*/  ISETP.GE.U32.AND P2, PT, R6, 0x7, PT ;  /* 0x000000070600780c */ /* 0x000fda0003f46070 */
[----:B------:R-:W-:Y:S05]  /*1b30*/  @!P2 BRA `(.L_x_29) ;  /* 0x000000000084a947 */ /* 0x000fea0003800000 */
[----:B------:R-:W1:Y:S01]  /*1b40*/  LDC.64 R6, c[0x0][0x390] ;  /* 0x0000e400ff067b82 */ /* 0x000e620000000a00 */
[----:B------:R-:W-:Y:S01]  /*1b50*/  IADD3 R9, PT, PT, R17, UR4, RZ ;  /* 0x0000000411097c10 */ /* 0x000fe2000fffe0ff */
[----:B------:R-:W2:Y:S04]  /*1b60*/  LDCU.64 UR8, c[0x0][0x3a0] ;  /* 0x00007400ff0877ac */ /* 0x000ea80008000a00 */
[----:B-1----:R-:W-:-:S05]  /*1b70*/  IMAD.WIDE R6, R9, 0x4, R6 ;  /* 0x0000000409067825 */ /* 0x002fca00078e0206 */
[----:B------:R-:W3:Y:S01]  /*1b80*/  LDG.E R9, desc[UR6][R6.64] ;  /* 0x0000000606097981 */ /* 0x000ee2000c1e1900 */
[----:B0-----:R-:W-:-:S05]  /*1b90*/  IADD3 R13, P2, PT, R0, UR4, RZ ;  /* 0x00000004000d7c10 */ /* 0x001fca000ff5e0ff */
[----:B------:R-:W-:Y:S01]  /*1ba0*/  IMAD.X R24, RZ, RZ, R5, P2 ;  /* 0x000000ffff187224 */ /* 0x000fe200010e0605 */
[----:B--2---:R-:W-:-:S04]  /*1bb0*/  LEA R12, P2, R13, UR8, 0x2 ;  /* 0x000000080d0c7c11 */ /* 0x004fc8000f8410ff */
[----:B------:R-:W-:Y:S01]  /*1bc0*/  LEA.HI.X R13, R13, UR9, R24, 0x2, P2 ;  /* 0x000000090d0d7c11 */ /* 0x000fe200090f1418 */
[----:B---3--:R-:W-:-:S05]  /*1bd0*/  FMUL R9, R2, R9 ;  /* 0x0000000902097220 */ /* 0x008fca0000400000 */
        /* <DEDUP_REMOVED lines=10> */
[----:B------:R-:W4:Y:S02]  /*1c80*/  LDG.E R29, desc[UR6][R6.64+0x10] ;  /* 0x00001006061d7981 */ /* 0x000f24000c1e1900 */
[----:B----4-:R-:W-:-:S05]  /*1c90*/  FMUL R29, R2, R29 ;  /* 0x0000001d021d7220 */ /* 0x010fca0000400000 */
[----:B------:R3:W-:Y:S04]  /*1ca0*/  REDG.E.ADD.F32.FTZ.RN.STRONG.GPU desc[UR6][R12.64+0x10], R29 ;  /* 0x0000101d0c0079a6 */ /* 0x0007e8000c12f306 */
[----:B0-----:R-:W4:Y:S02]  /*1cb0*/  LDG.E R9, desc[UR6][R6.64+0x14] ;  /* 0x0000140606097981 */ /* 0x001f24000c1e1900 */
[----:B----4-:R-:W-:-:S05]  /*1cc0*/  FMUL R9, R2, R9 ;  /* 0x0000000902097220 */ /* 0x010fca0000400000 */
[----:B------:R3:W-:Y:S04]  /*1cd0*/  REDG.E.ADD.F32.FTZ.RN.STRONG.GPU desc[UR6][R12.64+0x14], R9 ;  /* 0x000014090c0079a6 */ /* 0x0007e8000c12f306 */
[----:B-1----:R-:W4:Y:S02]  /*1ce0*/  LDG.E R23, desc[UR6][R6.64+0x18] ;  /* 0x0000180606177981 */ /* 0x002f24000c1e1900 */
[----:B----4-:R-:W-:-:S05]  /*1cf0*/  FMUL R23, R2, R23 ;  /* 0x0000001702177220 */ /* 0x010fca0000400000 */
[----:B------:R3:W-:Y:S04]  /*1d00*/  REDG.E.ADD.F32.FTZ.RN.STRONG.GPU desc[UR6][R12.64+0x18], R23 ;  /* 0x000018170c0079a6 */ /* 0x0007e8000c12f306 */
[----:B--2---:R-:W2:Y:S02]  /*1d10*/  LDG.E R25, desc[UR6][R6.64+0x1c] ;  /* 0x00001c0606197981 */ /* 0x004ea4000c1e1900 */
[----:B--2---:R-:W-:-:S05]  /*1d20*/  FMUL R25, R2, R25 ;  /* 0x0000001902197220 */ /* 0x004fca0000400000 */
[----:B------:R3:W-:Y:S01]  /*1d30*/  REDG.E.ADD.F32.FTZ.RN.STRONG.GPU desc[UR6][R12.64+0x1c], R25 ;  /* 0x00001c190c0079a6 */ /* 0x0007e2000c12f306 */
[----:B------:R-:W-:-:S12]  /*1d40*/  UIADD3 UR4, UPT, UPT, UR4, 0x8, URZ ;  /* 0x0000000804047890 */ /* 0x000fd8000fffe0ff */
.L_x_29:
[----:B------:R-:W-:Y:S05]  /*1d50*/  @!P1 BRA `(.L_x_28) ;  /* 0x0000000000bc9947 */ /* 0x000fea0003800000 */
[----:B------:R-:W-:Y:S02]  /*1d60*/  IADD3 R6, PT, PT, R19, -0x1, RZ ;  /* 0xffffffff13067810 */ /* 0x000fe40007ffe0ff */
[----:B------:R-:W-:Y:S02]  /*1d70*/  ISETP.NE.AND P1, PT, R18, RZ, PT ;  /* 0x000000ff1200720c */ /* 0x000fe40003f25270 */
[----:B------:R-:W-:-:S13]  /*1d80*/  ISETP.GE.U32.AND P2, PT, R6, 0x3, PT ;  /* 0x000000030600780c */ /* 0x000fda0003f46070 */
[----:B------:R-:W-:Y:S05]  /*1d90*/  @!P2 BRA `(.L_x_30) ;  /* 0x000000000054a947 */ /* 0x000fea0003800000 */
[----:B------:R-:W1:Y:S01]  /*1da0*/  LDC.64 R6, c[0x0][0x390] ;  /* 0x0000e400ff067b82 */ /* 0x000e620000000a00 */
[----:B---3--:R-:W-:Y:S01]  /*1db0*/  IADD3 R9, PT, PT, R17, UR4, RZ ;  /* 0x0000000411097c10 */ /* 0x008fe2000fffe0ff */
        /* <DEDUP_REMOVED lines=15> */
[----:B------:R-:W2:Y:S02]  /*1eb0*/  LDG.E R27, desc[UR6][R6.64+0xc] ;  /* 0x00000c06061b7981 */ /* 0x000ea4000c1e1900 */
[----:B--2---:R-:W-:-:S05]  /*1ec0*/  FMUL R27, R2, R27 ;  /* 0x0000001b021b7220 */ /* 0x004fca0000400000 */
[----:B------:R1:W-:Y:S01]  /*1ed0*/  REDG.E.ADD.F32.FTZ.RN.STRONG.GPU desc[UR6][R12.64+0xc], R27 ;  /* 0x00000c1b0c0079a6 */ /* 0x0003e2000c12f306 */
[----:B------:R-:W-:-:S12]  /*1ee0*/  UIADD3 UR4, UPT, UPT, UR4, 0x4, URZ ;  /* 0x0000000404047890 */ /* 0x000fd8000fffe0ff */
.L_x_30:
[----:B------:R-:W-:Y:S05]  /*1ef0*/  @!P1 BRA `(.L_x_28) ;  /* 0x0000000000549947 */ /* 0x000fea0003800000 */
[----:B------:R-:W2:Y:S01]  /*1f00*/  LDC.64 R6, c[0x0][0x390] ;  /* 0x0000e400ff067b82 */ /* 0x000ea20000000a00 */
[----:B-1-3--:R-:W-:Y:S01]  /*1f10*/  IADD3 R9, PT, PT, R17, UR4, RZ ;  /* 0x0000000411097c10 */ /* 0x00afe2000fffe0ff */
[----:B------:R-:W0:Y:S04]  /*1f20*/  LDCU.64 UR8, c[0x0][0x3a0] ;  /* 0x00007400ff0877ac */ /* 0x000e280008000a00 */
[----:B--2---:R-:W-:-:S05]  /*1f30*/  IMAD.WIDE R6, R9, 0x4, R6 ;  /* 0x0000000409067825 */ /* 0x004fca00078e0206 */
[----:B------:R-:W2:Y:S01]  /*1f40*/  LDG.E R9, desc[UR6][R6.64] ;  /* 0x0000000606097981 */ /* 0x000ea2000c1e1900 */
[----:B------:R-:W-:-:S04]  /*1f50*/  IADD3 R0, P1, PT, R0, UR4, RZ ;  /* 0x0000000400007c10 */ /* 0x000fc8000ff3e0ff */
[----:B------:R-:W-:Y:S02]  /*1f60*/  IADD3.X R5, PT, PT, RZ, R5, RZ, P1, !PT ;  /* 0x00000005ff057210 */ /* 0x000fe40000ffe4ff */
[----:B0-----:R-:W-:-:S04]  /*1f70*/  LEA R12, P1, R0, UR8, 0x2 ;  /* 0x00000008000c7c11 */ /* 0x001fc8000f8210ff */
[----:B------:R-:W-:Y:S02]  /*1f80*/  LEA.HI.X R13, R0, UR9, R5, 0x2, P1 ;  /* 0x00000009000d7c11 */ /* 0x000fe400088f1405 */
[----:B------:R-:W-:Y:S01]  /*1f90*/  ISETP.NE.AND P1, PT, R18, 0x1, PT ;  /* 0x000000011200780c */ /* 0x000fe20003f25270 */
[----:B--2---:R-:W-:-:S05]  /*1fa0*/  FMUL R9, R2, R9 ;  /* 0x0000000902097220 */ /* 0x004fca0000400000 */
[----:B------:R2:W-:Y:S07]  /*1fb0*/  REDG.E.ADD.F32.FTZ.RN.STRONG.GPU desc[UR6][R12.64], R9 ;  /* 0x000000090c0079a6 */ /* 0x0005ee000c12f306 */
[----:B------:R-:W-:Y:S05]  /*1fc0*/  @!P1 BRA `(.L_x_28) ;  /* 0x0000000000209947 */ /* 0x000fea0003800000 */
[----:B------:R-:W3:Y:S01]  /*1fd0*/  LDG.E R5, desc[UR6][R6.64+0x4] ;  /* 0x0000040606057981 */ /* 0x000ee2000c1e1900 */
[----:B------:R-:W-:Y:S01]  /*1fe0*/  ISETP.NE.AND P1, PT, R18, 0x2, PT ;  /* 0x000000021200780c */ /* 0x000fe20003f25270 */
[----:B---3--:R-:W-:-:S05]  /*1ff0*/  FMUL R5, R2, R5 ;  /* 0x0000000502057220 */ /* 0x008fca0000400000 */
[----:B------:R4:W-:Y:S07]  /*2000*/  REDG.E.ADD.F32.FTZ.RN.STRONG.GPU desc[UR6][R12.64+0x4], R5 ;  /* 0x000004050c0079a6 */ /* 0x0009ee000c12f306 */
[----:B------:R-:W-:Y:S05]  /*2010*/  @!P1 BRA `(.L_x_28) ;  /* 0x00000000000c9947 */ /* 0x000fea0003800000 */
[----:B------:R-:W4:Y:S02]  /*2020*/  LDG.E R7, desc[UR6][R6.64+0x8] ;  /* 0x0000080606077981 */ /* 0x000f24000c1e1900 */
[----:B----4-:R-:W-:-:S05]  /*2030*/  FMUL R5, R2, R7 ;  /* 0x0000000702057220 */ /* 0x010fca0000400000 */
[----:B------:R0:W-:Y:S02]  /*2040*/  REDG.E.ADD.F32.FTZ.RN.STRONG.GPU desc[UR6][R12.64+0x8], R5 ;  /* 0x000008050c0079a6 */ /* 0x0001e4000c12f306 */
.L_x_28:
[----:B------:R-:W-:Y:S01]  /*2050*/  FSETP.GT.AND P1, PT, R14, R15, PT ;  /* 0x0000000f0e00720b */ /* 0x000fe20003f24000 */
[----:B------:R-:W-:Y:S01]  /*2060*/  VIADD R0, R16, 0x1 ;  /* 0x0000000110007836 */ /* 0x000fe20000000000 */
[----:B------:R-:W-:Y:S01]  /*2070*/  UISETP.GE.U32.AND UP1, UPT, UR10, 0x10, UPT ;  /* 0x000000100a00788c */ /* 0x000fe2000bf26070 */
[----:B0---4-:R-:W-:Y:S01]  /*2080*/  FMUL R5, R3, R8 ;  /* 0x0000000803057220 */ /* 0x011fe20000400000 */
[----:B------:R-:W-:-:S09]  /*2090*/  UMOV UR4, URZ ;  /* 0x000000ff00047c82 */ /* 0x000fd20008000000 */
[----:B------:R-:W-:-:S04]  /*20a0*/  @!P1 IADD3 R0, PT, PT, R16, RZ, RZ ;  /* 0x000000ff10009210 */ /* 0x000fc80007ffe0ff */
[----:B------:R-:W-:-:S05]  /*20b0*/  IADD3 R0, PT, PT, R0, 0x2, RZ ;  /* 0x0000000200007810 */ /* 0x000fca0007ffe0ff */
[----:B------:R-:W-:-:S05]  /*20c0*/  IMAD R0, R0, UR10, RZ ;  /* 0x0000000a00007c24 */ /* 0x000fca000f8e02ff */
[----:B-123--:R-:W-:Y:S01]  /*20d0*/  SHF.R.S32.HI R9, RZ, 0x1f, R0 ;  /* 0x0000001fff097819 */ /* 0x00efe20000011400 */
[----:B------:R-:W-:Y:S06]  /*20e0*/  BRA.U !UP1, `(.L_x_31) ;  /* 0x0000000109f87547 */ /* 0x000fec000b800000 */
[----:B------:R-:W0:Y:S01]  /*20f0*/  LDCU.64 UR8, c[0x0][0x3a0] ;  /* 0x00007400ff0877ac */ /* 0x000e220008000a00 */
[----:B------:R-:W-:-:S05]  /*2100*/  UMOV UR4, URZ ;  /* 0x000000ff00047c82 */ /* 0x000fca0008000000 */
.L_x_32:
[----:B------:R-:W1:Y:S01]  /*2110*/  LDC.64 R2, c[0x0][0x390] ;  /* 0x0000e400ff027b82 */ /* 0x000e620000000a00 */
[----:B----4-:R-:W-:-:S04]  /*2120*/  VIADD R7, R17, UR4 ;  /* 0x0000000411077c36 */ /* 0x010fc80008000000 */
[----:B-1----:R-:W-:-:S05]  /*2130*/  IMAD.WIDE R2, R7, 0x4, R2 ;  /* 0x0000000407027825 */ /* 0x002fca00078e0202 */
[----:B------:R-:W2:Y:S01]  /*2140*/  LDG.E R12, desc[UR6][R2.64] ;  /* 0x00000006020c7981 */ /* 0x000ea2000c1e1900 */
[----:B------:R-:W-:-:S04]  /*2150*/  IADD3 R7, P1, PT, R0, UR4, RZ ;  /* 0x0000000400077c10 */ /* 0x000fc8000ff3e0ff */
[----:B------:R-:W-:Y:S02]  /*2160*/  IADD3.X R14, PT, PT, RZ, R9, RZ, P1, !PT ;  /* 0x00000009ff0e7210 */ /* 0x000fe40000ffe4ff */
[----:B0-----:R-:W-:-:S04]  /*2170*/  LEA R6, P1, R7, UR8, 0x2 ;  /* 0x0000000807067c11 */ /* 0x001fc8000f8210ff */
[----:B------:R-:W-:Y:S01]  /*2180*/  LEA.HI.X R7, R7, UR9, R14, 0x2, P1 ;  /* 0x0000000907077c11 */ /* 0x000fe200088f140e */
[----:B--2---:R-:W-:-:S05]  /*2190*/  FMUL R13, R5, R12 ;  /* 0x0000000c050d7220 */ /* 0x004fca0000400000 */
        /* <DEDUP_REMOVED lines=44> */
[----:B------:R-:W-:Y:S02]  /*2460*/  ULOP3.LUT UR5, UR10, 0x7ffffff0, URZ, 0xc0, !UPT ;  /* 0x7ffffff00a057892 */ /* 0x000fe4000f8ec0ff */
[----:B------:R-:W-:-:S04]  /*2470*/  UIADD3 UR4, UPT, UPT, UR4, 0x10, URZ ;  /* 0x0000001004047890 */ /* 0x000fc8000fffe0ff */
[----:B------:R-:W-:Y:S01]  /*2480*/  UISETP.NE.AND UP0, UPT, UR4, UR5, UPT ;  /* 0x000000050400728c */ /* 0x000fe2000bf05270 */
[----:B---3--:R-:W-:-:S05]  /*2490*/  FMUL R25, R5, R12 ;  /* 0x0000000c05197220 */ /* 0x008fca0000400000 */
[----:B------:R4:W-:Y:S03]  /*24a0*/  REDG.E.ADD.F32.FTZ.RN.STRONG.GPU desc[UR6][R6.64+0x3c], R25 ;  /* 0x00003c19060079a6 */ /* 0x0009e6000c12f306 */
[----:B------:R-:W-:Y:S05]  /*24b0*/  BRA.U UP0, `(.L_x_32) ;  /* 0xfffffffd00147547 */ /* 0x000fea000b83ffff */
[----:B------:R-:W-:-:S05]  /*24c0*/  UMOV UR4, UR5 ;  /* 0x0000000500047c82 */ /* 0x000fca0008000000 */
.L_x_31:
[----:B------:R-:W-:Y:S05]  /*24d0*/  @!P0 BRA `(.L_x_33) ;  /* 0x0000000400548947 */ /* 0x000fea0003800000 */
[----:B------:R-:W-:Y:S02]  /*24e0*/  IADD3 R2, PT, PT, R20, -0x1, RZ ;  /* 0xffffffff14027810 */ /* 0x000fe40007ffe0ff */
[----:B------:R-:W-:Y:S02]  /*24f0*/  ISETP.NE.AND P1, PT, R19, RZ, PT ;  /* 0x000000ff1300720c */ /* 0x000fe40003f25270 */
[----:B------:R-:W-:-:S13]  /*2500*/  ISETP.GE.U32.AND P2, PT, R2, 0x7, PT ;  /* 0x000000070200780c */ /* 0x000fda0003f46070 */
[----:B------:R-:W-:Y:S05]  /*2510*/  @!P2 BRA `(.L_x_34) ;  /* 0x000000000084a947 */ /* 0x000fea0003800000 */
[----:B------:R-:W0:Y:S01]  /*2520*/  LDC.64 R2, c[0x0][0x390] ;  /* 0x0000e400ff027b82 */ /* 0x000e220000000a00 */
[----:B----4-:R-:W-:Y:S01]  /*2530*/  VIADD R7, R17, UR4 ;  /* 0x0000000411077c36 */ /* 0x010fe20008000000 */
[----:B------:R-:W1:Y:S03]  /*2540*/  LDCU.64 UR8, c[0x0][0x3a0] ;  /* 0x00007400ff0877ac */ /* 0x000e660008000a00 */
[----:B0-----:R-:W-:-:S05]  /*2550*/  IMAD.WIDE R2, R7, 0x4, R2 ;  /* 0x0000000407027825 */ /* 0x001fca00078e0202 */
[----:B------:R-:W2:Y:S01]  /*2560*/  LDG.E R12, desc[UR6][R2.64] ;  /* 0x00000006020c7981 */ /* 0x000ea2000c1e1900 */
[----:B------:R-:W-:-:S04]  /*2570*/  IADD3 R7, P2, PT, R0, UR4, RZ ;  /* 0x0000000400077c10 */ /* 0x000fc8000ff5e0ff */
[----:B------:R-:W-:Y:S02]  /*2580*/  IADD3.X R14, PT, PT, RZ, R9, RZ, P2, !PT ;  /* 0x00000009ff0e7210 */ /* 0x000fe400017fe4ff */
[----:B-1----:R-:W-:-:S04]  /*2590*/  LEA R6, P2, R7, UR8, 0x2 ;  /* 0x0000000807067c11 */ /* 0x002fc8000f8410ff */
        /* <DEDUP_REMOVED lines=23> */
[----:B------:R0:W-:Y:S01]  /*2710*/  REDG.E.ADD.F32.FTZ.RN.STRONG.GPU desc[UR6][R6.64+0x1c], R25 ;  /* 0x00001c19060079a6 */ /* 0x0001e2000c12f306 */
[----:B------:R-:W-:-:S12]  /*2720*/  UIADD3 UR4, UPT, UPT, UR4, 0x8, URZ ;  /* 0x0000000804047890 */ /* 0x000fd8000fffe0ff */
.L_x_34:
[----:B------:R-:W-:Y:S05]  /*2730*/  @!P1 BRA `(.L_x_33) ;  /* 0x0000000000bc9947 */ /* 0x000fea0003800000 */
[----:B------:R-:W-:Y:S02]  /*2740*/  IADD3 R2, PT, PT, R19, -0x1, RZ ;  /* 0xffffffff13027810 */ /* 0x000fe40007ffe0ff */
[----:B------:R-:W-:Y:S02]  /*2750*/  ISETP.NE.AND P1, PT, R18, RZ, PT ;  /* 0x000000ff1200720c */ /* 0x000fe40003f25270 */
[----:B------:R-:W-:-:S13]  /*2760*/  ISETP.GE.U32.AND P2, PT, R2, 0x3, PT ;  /* 0x000000030200780c */ /* 0x000fda0003f46070 */
[----:B------:R-:W-:Y:S05]  /*2770*/  @!P2 BRA `(.L_x_35) ;  /* 0x000000000054a947 */ /* 0x000fea0003800000 */
[----:B------:R-:W1:Y:S01]  /*2780*/  LDC.64 R2, c[0x0][0x390] ;  /* 0x0000e400ff027b82 */ /* 0x000e620000000a00 */
[----:B0---4-:R-:W-:Y:S01]  /*2790*/  VIADD R7, R17, UR4 ;  /* 0x0000000411077c36 */ /* 0x011fe20008000000 */
[----:B------:R-:W0:Y:S03]  /*27a0*/  LDCU.64 UR8, c[0x0][0x3a0] ;  /* 0x00007400ff0877ac */ /* 0x000e260008000a00 */
        /* <DEDUP_REMOVED lines=18> */
.L_x_35:
[----:B------:R-:W-:Y:S05]  /*28d0*/  @!P1 BRA `(.L_x_33) ;  /* 0x0000000000549947 */ /* 0x000fea0003800000 */
[----:B------:R-:W2:Y:S01]  /*28e0*/  LDC.64 R2, c[0x0][0x390] ;  /* 0x0000e400ff027b82 */ /* 0x000ea20000000a00 */
[----:B01--4-:R-:W-:Y:S01]  /*28f0*/  IADD3 R7, PT, PT, R17, UR4, RZ ;  /* 0x0000000411077c10 */ /* 0x013fe2000fffe0ff */
[----:B------:R-:W0:Y:S04]  /*2900*/  LDCU.64 UR8, c[0x0][0x3a0] ;  /* 0x00007400ff0877ac */ /* 0x000e280008000a00 */
[----:B--2---:R-:W-:-:S05]  /*2910*/  IMAD.WIDE R2, R7, 0x4, R2 ;  /* 0x0000000407027825 */ /* 0x004fca00078e0202 */
[----:B------:R-:W2:Y:S01]  /*2920*/  LDG.E R12, desc[UR6][R2.64] ;  /* 0x00000006020c7981 */ /* 0x000ea2000c1e1900 */
[----:B------:R-:W-:-:S05]  /*2930*/  IADD3 R0, P1, PT, R0, UR4, RZ ;  /* 0x0000000400007c10 */ /* 0x000fca000ff3e0ff */
[----:B------:R-:W-:Y:S01]  /*2940*/  IMAD.X R9, RZ, RZ, R9, P1 ;  /* 0x000000ffff097224 */ /* 0x000fe200008e0609 */
[----:B0-----:R-:W-:-:S04]  /*2950*/  LEA R6, P1, R0, UR8, 0x2 ;  /* 0x0000000800067c11 */ /* 0x001fc8000f8210ff */
[----:B------:R-:W-:Y:S02]  /*2960*/  LEA.HI.X R7, R0, UR9, R9, 0x2, P1 ;  /* 0x0000000900077c11 */ /* 0x000fe400088f1409 */
[----:B------:R-:W-:Y:S01]  /*2970*/  ISETP.NE.AND P1, PT, R18, 0x1, PT ;  /* 0x000000011200780c */ /* 0x000fe20003f25270 */
[----:B--2---:R-:W-:-:S05]  /*2980*/  FMUL R9, R5, R12 ;  /* 0x0000000c05097220 */ /* 0x004fca0000400000 */
[----:B------:R2:W-:Y:S07]  /*2990*/  REDG.E.ADD.F32.FTZ.RN.STRONG.GPU desc[UR6][R6.64], R9 ;  /* 0x00000009060079a6 */ /* 0x0005ee000c12f306 */
[----:B------:R-:W-:Y:S05]  /*29a0*/  @!P1 BRA `(.L_x_33) ;  /* 0x0000000000209947 */ /* 0x000fea0003800000 */
[----:B------:R-:W2:Y:S01]  /*29b0*/  LDG.E R0, desc[UR6][R2.64+0x4] ;  /* 0x0000040602007981 */ /* 0x000ea2000c1e1900 */
[----:B------:R-:W-:Y:S01]  /*29c0*/  ISETP.NE.AND P1, PT, R18, 0x2, PT ;  /* 0x000000021200780c */ /* 0x000fe20003f25270 */
[----:B--2---:R-:W-:-:S05]  /*29d0*/  FMUL R9, R5, R0 ;  /* 0x0000000005097220 */ /* 0x004fca0000400000 */
[----:B------:R3:W-:Y:S07]  /*29e0*/  REDG.E.ADD.F32.FTZ.RN.STRONG.GPU desc[UR6][R6.64+0x4], R9 ;  /* 0x00000409060079a6 */ /* 0x0007ee000c12f306 */
[----:B------:R-:W-:Y:S05]  /*29f0*/  @!P1 BRA `(.L_x_33) ;  /* 0x00000000000c9947 */ /* 0x000fea0003800000 */
[----:B------:R-:W2:Y:S02]  /*2a00*/  LDG.E R2, desc[UR6][R2.64+0x8] ;  /* 0x0000080602027981 */ /* 0x000ea4000c1e1900 */
[----:B--2---:R-:W-:-:S05]  /*2a10*/  FMUL R5, R5, R2 ;  /* 0x0000000205057220 */ /* 0x004fca0000400000 */
[----:B------:R0:W-:Y:S02]  /*2a20*/  REDG.E.ADD.F32.FTZ.RN.STRONG.GPU desc[UR6][R6.64+0x8], R5 ;  /* 0x00000805060079a6 */ /* 0x0001e4000c12f306 */
.L_x_33:
[----:B------:R-:W-:Y:S01]  /*2a30*/  FSETP.GT.AND P1, PT, R10, R11, PT ;  /* 0x0000000b0a00720b */ /* 0x000fe20003f24000 */
[----:B------:R-:W-:Y:S01]  /*2a40*/  FMUL R4, R4, R8 ;  /* 0x0000000804047220 */ /* 0x000fe20000400000 */
[----:B------:R-:W-:Y:S01]  /*2a50*/  IADD3 R0, PT, PT, R16, 0x1, RZ ;  /* 0x0000000110007810 */ /* 0x000fe20007ffe0ff */
[----:B------:R-:W-:-:S10]  /*2a60*/  UMOV UR4, URZ ;  /* 0x000000ff00047c82 */ /* 0x000fd40008000000 */
[----:B------:R-:W-:-:S05]  /*2a70*/  @!P1 IADD3 R0, PT, PT, R16, RZ, RZ ;  /* 0x000000ff10009210 */ /* 0x000fca0007ffe0ff */
[----:B------:R-:W-:-:S04]  /*2a80*/  VIADD R0, R0, 0x4 ;  /* 0x0000000400007836 */ /* 0x000fc80000000000 */
[----:B------:R-:W-:-:S05]  /*2a90*/  IMAD R0, R0, UR10, RZ ;  /* 0x0000000a00007c24 */ /* 0x000fca000f8e02ff */
[----:B------:R-:W-:Y:S01]  /*2aa0*/  SHF.R.S32.HI R2, RZ, 0x1f, R0 ;  /* 0x0000001fff027819 */ /* 0x000fe20000011400 */
[----:B------:R-:W-:Y:S06]  /*2ab0*/  BRA.U !UP1, `(.L_x_36) ;  /* 0x0000000109f87547 */ /* 0x000fec000b800000 */
[----:B------:R-:W0:Y:S01]  /*2ac0*/  LDCU.64 UR8, c[0x0][0x3a0] ;  /* 0x00007400ff0877ac */ /* 0x000e220008000a00 */
[----:B------:R-:W-:-:S05]  /*2ad0*/  UMOV UR4, URZ ;  /* 0x000000ff00047c82 */ /* 0x000fca0008000000 */
.L_x_37:
[----:B--23--:R-:W2:Y:S01]  /*2ae0*/  LDC.64 R8, c[0x0][0x390] ;  /* 0x0000e400ff087b82 */ /* 0x00cea20000000a00 */
[----:B-1----:R-:W-:-:S05]  /*2af0*/  IADD3 R3, PT, PT, R17, UR4, RZ ;  /* 0x0000000411037c10 */ /* 0x002fca000fffe0ff */
[----:B--2---:R-:W-:-:S05]  /*2b00*/  IMAD.WIDE R8, R3, 0x4, R8 ;  /* 0x0000000403087825 */ /* 0x004fca00078e0208 */
[----:B------:R-:W2:Y:S01]  /*2b10*/  LDG.E R3, desc[UR6][R8.64] ;  /* 0x0000000608037981 */ /* 0x000ea2000c1e1900 */
[----:B0-----:R-:W-:-:S04]  /*2b20*/  IADD3 R5, P1, PT, R0, UR4, RZ ;  /* 0x0000000400057c10 */ /* 0x001fc8000ff3e0ff */
[----:B------:R-:W-:Y:S02]  /*2b30*/  IADD3.X R10, PT, PT, RZ, R2, RZ, P1, !PT ;  /* 0x00000002ff0a7210 */ /* 0x000fe40000ffe4ff */
[----:B-1--4-:R-:W-:-:S04]  /*2b40*/  LEA R6, P1, R5, UR8, 0x2 ;  /* 0x0000000805067c11 */ /* 0x012fc8000f8210ff */
        /* <DEDUP_REMOVED lines=15> */
[----:B0-----:R-:W5:Y:S02]  /*2c40*/  LDG.E R3, desc[UR6][R8.64+0x14] ;  /* 0x0000140608037981 */ /* 0x001f64000c1e1900 */
[----:B-----5:R-:W-:-:S05]  /*2c50*/  FMUL R3, R4, R3 ;  /* 0x0000000304037220 */ /* 0x020fca0000400000 */
[----:B------:R0:W-:Y:S04]  /*2c60*/  REDG.E.ADD.F32.FTZ.RN.STRONG.GPU desc[UR6][R6.64+0x14], R3 ;  /* 0x00001403060079a6 */ /* 0x0001e8000c12f306 */
[----:B-1----:R-:W5:Y:S02]  /*2c70*/  LDG.E R5, desc[UR6][R8.64+0x18] ;  /* 0x0000180608057981 */ /* 0x002f64000c1e1900 */
[----:B-----5:R-:W-:-:S05]  /*2c80*/  FMUL R5, R4, R5 ;  /* 0x0000000504057220 */ /* 0x020fca0000400000 */
[----:B------:R1:W-:Y:S04]  /*2c90*/  REDG.E.ADD.F32.FTZ.RN.STRONG.GPU desc[UR6][R6.64+0x18], R5 ;  /* 0x00001805060079a6 */ /* 0x0003e8000c12f306 */
[----:B--2---:R-:W2:Y:S02]  /*2ca0*/  LDG.E R11, desc[UR6][R8.64+0x1c] ;  /* 0x00001c06080b7981 */ /* 0x004ea4000c1e1900 */
[----:B--2---:R-:W-:-:S05]  /*2cb0*/  FMUL R11, R4, R11 ;  /* 0x0000000b040b7220 */ /* 0x004fca0000400000 */
[----:B------:R2:W-:Y:S04]  /*2cc0*/  REDG.E.ADD.F32.FTZ.RN.STRONG.GPU desc[UR6][R6.64+0x1c], R11 ;  /* 0x00001c0b060079a6 */ /* 0x0005e8000c12f306 */
[----:B---3--:R-:W3:Y:S02]  /*2cd0*/  LDG.E R13, desc[UR6][R8.64+0x20] ;  /* 0x00002006080d7981 */ /* 0x008ee4000c1e1900 */
[----:B---3--:R-:W-:-:S05]  /*2ce0*/  FMUL R13, R4, R13 ;  /* 0x0000000d040d7220 */ /* 0x008fca0000400000 */
[----:B------:R3:W-:Y:S04]  /*2cf0*/  REDG.E.ADD.F32.FTZ.RN.STRONG.GPU desc[UR6][R6.64+0x20], R13 ;  /* 0x0000200d060079a6 */ /* 0x0007e8000c12f306 */
[----:B----4-:R-:W4:Y:S02]  /*2d00*/  LDG.E R15, desc[UR6][R8.64+0x24] ;  /* 0x00002406080f7981 */ /* 0x010f24000c1e1900 */
        /* <DEDUP_REMOVED lines=11> */
[----:B---3--:R-:W2:Y:S02]  /*2dc0*/  LDG.E R13, desc[UR6][R8.64+0x34] ;  /* 0x00003406080d7981 */ /* 0x008ea4000c1e1900 */
[----:B--2---:R-:W-:-:S05]  /*2dd0*/  FMUL R13, R4, R13 ;  /* 0x0000000d040d7220 */ /* 0x004fca0000400000 */
[----:B------:R1:W-:Y:S04]  /*2de0*/  REDG.E.ADD.F32.FTZ.RN.STRONG.GPU desc[UR6][R6.64+0x34], R13 ;  /* 0x0000340d060079a6 */ /* 0x0003e8000c12f306 */
[----:B----4-:R-:W2:Y:S02]  /*2df0*/  LDG.E R15, desc[UR6][R8.64+0x38] ;  /* 0x00003806080f7981 */ /* 0x010ea4000c1e1900 */
[----:B--2---:R-:W-:-:S05]  /*2e00*/  FMUL R15, R4, R15 ;  /* 0x0000000f040f7220 */ /* 0x004fca0000400000 */
[----:B------:R1:W-:Y:S04]  /*2e10*/  REDG.E.ADD.F32.FTZ.RN.STRONG.GPU desc[UR6][R6.64+0x38], R15 ;  /* 0x0000380f060079a6 */ /* 0x0003e8000c12f306 */
[----:B0-----:R-:W2:Y:S01]  /*2e20*/  LDG.E R3, desc[UR6][R8.64+0x3c] ;  /* 0x00003c0608037981 */ /* 0x001ea2000c1e1900 */
[----:B------:R-:W-:Y:S02]  /*2e30*/  ULOP3.LUT UR5, UR10, 0x7ffffff0, URZ, 0xc0, !UPT ;  /* 0x7ffffff00a057892 */ /* 0x000fe4000f8ec0ff */
[----:B------:R-:W-:-:S04]  /*2e40*/  UIADD3 UR4, UPT, UPT, UR4, 0x10, URZ ;  /* 0x0000001004047890 */ /* 0x000fc8000fffe0ff */
[----:B------:R-:W-:Y:S01]  /*2e50*/  UISETP.NE.AND UP0, UPT, UR4, UR5, UPT ;  /* 0x000000050400728c */ /* 0x000fe2000bf05270 */
[----:B--2---:R-:W-:-:S05]  /*2e60*/  FMUL R3, R4, R3 ;  /* 0x0000000304037220 */ /* 0x004fca0000400000 */
[----:B------:R1:W-:Y:S03]  /*2e70*/  REDG.E.ADD.F32.FTZ.RN.STRONG.GPU desc[UR6][R6.64+0x3c], R3 ;  /* 0x00003c03060079a6 */ /* 0x0003e6000c12f306 */
[----:B------:R-:W-:Y:S05]  /*2e80*/  BRA.U UP0, `(.L_x_37) ;  /* 0xfffffffd00147547 */ /* 0x000fea000b83ffff */
[----:B------:R-:W-:-:S05]  /*2e90*/  UMOV UR4, UR5 ;  /* 0x0000000500047c82 */ /* 0x000fca0008000000 */
.L_x_36:
[----:B------:R-:W-:Y:S05]  /*2ea0*/  @!P0 BRA `(.L_x_12) ;  /* 0x0000000400548947 */ /* 0x000fea0003800000 */
[----:B-1----:R-:W-:Y:S01]  /*2eb0*/  VIADD R3, R20, 0xffffffff ;  /* 0xffffffff14037836 */ /* 0x002fe20000000000 */
[----:B------:R-:W-:-:S04]  /*2ec0*/  ISETP.NE.AND P1, PT, R19, RZ, PT ;  /* 0x000000ff1300720c */ /* 0x000fc80003f25270 */
[----:B------:R-:W-:-:S13]  /*2ed0*/  ISETP.GE.U32.AND P0, PT, R3, 0x7, PT ;  /* 0x000000070300780c */ /* 0x000fda0003f06070 */
[----:B------:R-:W-:Y:S05]  /*2ee0*/  @!P0 BRA `(.L_x_38) ;  /* 0x0000000000848947 */ /* 0x000fea0003800000 */
[----:B--23--:R-:W1:Y:S01]  /*2ef0*/  LDC.64 R8, c[0x0][0x390] ;  /* 0x0000e400ff087b82 */ /* 0x00ce620000000a00 */
[----:B------:R-:W-:Y:S01]  /*2f00*/  IADD3 R3, PT, PT, R17, UR4, RZ ;  /* 0x0000000411037c10 */ /* 0x000fe2000fffe0ff */
[----:B------:R-:W4:Y:S04]  /*2f10*/  LDCU.64 UR8, c[0x0][0x3a0] ;  /* 0x00007400ff0877ac */ /* 0x000f280008000a00 */
[----:B-1----:R-:W-:-:S05]  /*2f20*/  IMAD.WIDE R8, R3, 0x4, R8 ;  /* 0x0000000403087825 */ /* 0x002fca00078e0208 */
[----:B------:R-:W2:Y:S01]  /*2f30*/  LDG.E R3, desc[UR6][R8.64] ;  /* 0x0000000608037981 */ /* 0x000ea2000c1e1900 */
[----:B0-----:R-:W-:-:S04]  /*2f40*/  IADD3 R5, P0, PT, R0, UR4, RZ ;  /* 0x0000000400057c10 */ /* 0x001fc8000ff1e0ff */
[----:B------:R-:W-:Y:S02]  /*2f50*/  IADD3.X R10, PT, PT, RZ, R2, RZ, P0, !PT ;  /* 0x00000002ff0a7210 */ /* 0x000fe400007fe4ff */
[----:B----4-:R-:W-:-:S04]  /*2f60*/  LEA R6, P0, R5, UR8, 0x2 ;  /* 0x0000000805067c11 */ /* 0x010fc8000f8010ff */
        /* <DEDUP_REMOVED lines=25> */
.L_x_38:
[----:B------:R-:W-:Y:S05]  /*3100*/  @!P1 BRA `(.L_x_12) ;  /* 0x0000000000bc9947 */ /* 0x000fea0003800000 */
[----:B---3--:R-:W-:Y:S01]  /*3110*/  VIADD R3, R19, 0xffffffff ;  /* 0xffffffff13037836 */ /* 0x008fe20000000000 */
[----:B------:R-:W-:-:S04]  /*3120*/  ISETP.NE.AND P1, PT, R18, RZ, PT ;  /* 0x000000ff1200720c */ /* 0x000fc80003f25270 */
[----:B------:R-:W-:-:S13]  /*3130*/  ISETP.GE.U32.AND P0, PT, R3, 0x3, PT ;  /* 0x000000030300780c */ /* 0x000fda0003f06070 */
[----:B------:R-:W-:Y:S05]  /*3140*/  @!P0 BRA `(.L_x_39) ;  /* 0x0000000000548947 */ /* 0x000fea0003800000 */
[----:B--2---:R-:W1:Y:S01]  /*3150*/  LDC.64 R8, c[0x0][0x390] ;  /* 0x0000e400ff087b82 */ /* 0x004e620000000a00 */
        /* <DEDUP_REMOVED lines=20> */
.L_x_39:
[----:B------:R-:W-:Y:S05]  /*32a0*/  @!P1 BRA `(.L_x_12) ;  /* 0x0000000000549947 */ /* 0x000fea0003800000 */
[----:B012-4-:R-:W0:Y:S01]  /*32b0*/  LDC.64 R6, c[0x0][0x390] ;  /* 0x0000e400ff067b82 */ /* 0x017e220000000a00 */
[----:B------:R-:W-:Y:S01]  /*32c0*/  VIADD R17, R17, UR4 ;  /* 0x0000000411117c36 */ /* 0x000fe20008000000 */
[----:B------:R-:W1:Y:S03]  /*32d0*/  LDCU.64 UR8, c[0x0][0x3a0] ;  /* 0x00007400ff0877ac */ /* 0x000e660008000a00 */
[----:B0-----:R-:W-:-:S05]  /*32e0*/  IMAD.WIDE R6, R17, 0x4, R6 ;  /* 0x0000000411067825 */ /* 0x001fca00078e0206 */
[----:B------:R-:W2:Y:S01]  /*32f0*/  LDG.E R5, desc[UR6][R6.64] ;  /* 0x0000000606057981 */ /* 0x000ea2000c1e1900 */
[----:B------:R-:W-:-:S04]  /*3300*/  IADD3 R0, P0, PT, R0, UR4, RZ ;  /* 0x0000000400007c10 */ /* 0x000fc8000ff1e0ff */
[----:B------:R-:W-:Y:S02]  /*3310*/  IADD3.X R3, PT, PT, RZ, R2, RZ, P0, !PT ;  /* 0x00000002ff037210 */ /* 0x000fe400007fe4ff */
[----:B-1----:R-:W-:-:S04]  /*3320*/  LEA R2, P0, R0, UR8, 0x2 ;  /* 0x0000000800027c11 */ /* 0x002fc8000f8010ff */
[----:B------:R-:W-:Y:S02]  /*3330*/  LEA.HI.X R3, R0, UR9, R3, 0x2, P0 ;  /* 0x0000000900037c11 */ /* 0x000fe400080f1403 */
[----:B------:R-:W-:Y:S01]  /*3340*/  ISETP.NE.AND P0, PT, R18, 0x1, PT ;  /* 0x000000011200780c */ /* 0x000fe20003f05270 */
[----:B--2---:R-:W-:-:S05]  /*3350*/  FMUL R5, R4, R5 ;  /* 0x0000000504057220 */ /* 0x004fca0000400000 */
[----:B------:R0:W-:Y:S07]  /*3360*/  REDG.E.ADD.F32.FTZ.RN.STRONG.GPU desc[UR6][R2.64], R5 ;  /* 0x00000005020079a6 */ /* 0x0001ee000c12f306 */
[----:B------:R-:W-:Y:S05]  /*3370*/  @!P0 BRA `(.L_x_12) ;  /* 0x0000000000208947 */ /* 0x000fea0003800000 */
[----:B0-----:R-:W2:Y:S01]  /*3380*/  LDG.E R5, desc[UR6][R6.64+0x4] ;  /* 0x0000040606057981 */ /* 0x001ea2000c1e1900 */
[----:B------:R-:W-:Y:S01]  /*3390*/  ISETP.NE.AND P0, PT, R18, 0x2, PT ;  /* 0x000000021200780c */ /* 0x000fe20003f05270 */
[----:B--2---:R-:W-:-:S05]  /*33a0*/  FMUL R5, R4, R5 ;  /* 0x0000000504057220 */ /* 0x004fca0000400000 */
[----:B------:R0:W-:Y:S07]  /*33b0*/  REDG.E.ADD.F32.FTZ.RN.STRONG.GPU desc[UR6][R2.64+0x4], R5 ;  /* 0x00000405020079a6 */ /* 0x0001ee000c12f306 */
[----:B------:R-:W-:Y:S05]  /*33c0*/  @!P0 BRA `(.L_x_12) ;  /* 0x00000000000c8947 */ /* 0x000fea0003800000 */
[----:B------:R-:W0:Y:S02]  /*33d0*/  LDG.E R7, desc[UR6][R6.64+0x8] ;  /* 0x0000080606077981 */ /* 0x000e24000c1e1900 */
[----:B0-----:R-:W-:-:S05]  /*33e0*/  FMUL R5, R4, R7 ;  /* 0x0000000704057220 */ /* 0x001fca0000400000 */
[----:B------:R0:W-:Y:S02]  /*33f0*/  REDG.E.ADD.F32.FTZ.RN.STRONG.GPU desc[UR6][R2.64+0x8], R5 ;  /* 0x00000805020079a6 */ /* 0x0001e4000c12f306 */
.L_x_12:
[----:B------:R-:W-:Y:S05]  /*3400*/  BSYNC.RECONVERGENT B0 ;  /* 0x0000000000007941 */ /* 0x000fea0003800200 */
.L_x_11:
[----:B------:R-:W5:Y:S01]  /*3410*/  LDCU UR4, c[0x0][0x380] ;  /* 0x00007000ff0477ac */ /* 0x000f620008000800 */
[----:B------:R-:W-:-:S04]  /*3420*/  IADD3 R22, PT, PT, R21, R22, RZ ;  /* 0x0000001615167210 */ /* 0x000fc80007ffe0ff */
[----:B-----5:R-:W-:-:S13]  /*3430*/  ISETP.GE.AND P0, PT, R22, UR4, PT ;  /* 0x0000000416007c0c */ /* 0x020fda000bf06270 */
[----:B------:R-:W-:Y:S05]  /*3440*/  @!P0 BRA `(.L_x_40) ;  /* 0xffffffd400808947 */ /* 0x000fea000383ffff */
[----:B------:R-:W-:Y:S05]  /*3450*/  EXIT ;  /* 0x000000000000794d */ /* 0x000fea0003800000 */
        .weak           $__internal_0_$__cuda_sm20_sqrt_rn_f32_slowpath
        .type           $__internal_0_$__cuda_sm20_sqrt_rn_f32_slowpath,@function
        .size           $__internal_0_$__cuda_sm20_sqrt_rn_f32_slowpath,($__internal_1_$__cuda_sm3x_div_rn_noftz_f32_slowpath - $__internal_0_$__cuda_sm20_sqrt_rn_f32_slowpath)
$__internal_0_$__cuda_sm20_sqrt_rn_f32_slowpath:
[----:B------:R-:W-:-:S13]  /*3460*/  LOP3.LUT P0, RZ, R4, 0x7fffffff, RZ, 0xc0, !PT ;  /* 0x7fffffff04ff7812 */ /* 0x000fda000780c0ff */
[----:B------:R-:W-:Y:S01]  /*3470*/  @!P0 IMAD.MOV.U32 R26, RZ, RZ, R4 ;  /* 0x000000ffff1a8224 */ /* 0x000fe200078e0004 */
[----:B------:R-:W-:Y:S06]  /*3480*/  @!P0 BRA `(.L_x_41) ;  /* 0x0000000000408947 */ /* 0x000fec0003800000 */
[----:B------:R-:W-:-:S13]  /*3490*/  FSETP.GEU.FTZ.AND P0, PT, R4, RZ, PT ;  /* 0x000000ff0400720b */ /* 0x000fda0003f1e000 */
[----:B------:R-:W-:Y:S01]  /*34a0*/  @!P0 MOV R26, 0x7fffffff ;  /* 0x7fffffff001a8802 */ /* 0x000fe20000000f00 */
[----:B------:R-:W-:Y:S06]  /*34b0*/  @!P0 BRA `(.L_x_41) ;  /* 0x0000000000348947 */ /* 0x000fec0003800000 */
[----:B------:R-:W-:-:S13]  /*34c0*/  FSETP.GTU.FTZ.AND P0, PT, |R4|, +INF , PT ;  /* 0x7f8000000400780b */ /* 0x000fda0003f1c200 */
[----:B------:R-:W-:Y:S01]  /*34d0*/  @P0 FADD.FTZ R26, R4, 1 ;  /* 0x3f800000041a0421 */ /* 0x000fe20000010000 */
[----:B------:R-:W-:Y:S06]  /*34e0*/  @P0 BRA `(.L_x_41) ;  /* 0x0000000000280947 */ /* 0x000fec0003800000 */
[----:B------:R-:W-:-:S13]  /*34f0*/  FSETP.NEU.FTZ.AND P0, PT, |R4|, +INF , PT ;  /* 0x7f8000000400780b */ /* 0x000fda0003f1d200 */
[----:B------:R-:W-:-:S04]  /*3500*/  @P0 FFMA R25, R4, 1.84467440737095516160e+19, RZ ;  /* 0x5f80000004190823 */ /* 0x000fc800000000ff */
[----:B------:R-:W0:Y:S02]  /*3510*/  @P0 MUFU.RSQ R26, R25 ;  /* 0x00000019001a0308 */ /* 0x000e240000001400 */
[----:B0-----:R-:W-:Y:S01]  /*3520*/  @P0 FMUL.FTZ R24, R25, R26 ;  /* 0x0000001a19180220 */ /* 0x001fe20000410000 */
[----:B------:R-:W-:Y:S01]  /*3530*/  @P0 FMUL.FTZ R23, R26, 0.5 ;  /* 0x3f0000001a170820 */ /* 0x000fe20000410000 */
[----:B------:R-:W-:Y:S02]  /*3540*/  @!P0 MOV R26, R4 ;  /* 0x00000004001a8202 */ /* 0x000fe40000000f00 */
[----:B------:R-:W-:-:S04]  /*3550*/  @P0 FADD.FTZ R5, -R24, -RZ ;  /* 0x800000ff18050221 */ /* 0x000fc80000010100 */
[----:B------:R-:W-:-:S04]  /*3560*/  @P0 FFMA R5, R24, R5, R25 ;  /* 0x0000000518050223 */ /* 0x000fc80000000019 */
[----:B------:R-:W-:-:S04]  /*3570*/  @P0 FFMA R5, R5, R23, R24 ;  /* 0x0000001705050223 */ /* 0x000fc80000000018 */
[----:B------:R-:W-:-:S07]  /*3580*/  @P0 FMUL.FTZ R26, R5, 2.3283064365386962891e-10 ;  /* 0x2f800000051a0820 */ /* 0x000fce0000410000 */
.L_x_41:
[----:B------:R-:W-:Y:S02]  /*3590*/  HFMA2 R25, -RZ, RZ, 0, 0 ;  /* 0x00000000ff197431 */ /* 0x000fe400000001ff */
[----:B------:R-:W-:-:S04]  /*35a0*/  IMAD.MOV.U32 R24, RZ, RZ, R6 ;  /* 0x000000ffff187224 */ /* 0x000fc800078e0006 */
[----:B------:R-:W-:Y:S05]  /*35b0*/  RET.REL.NODEC R24 `(_Z19AggregateGradKerneliiiiPKfS0_PfS1_ffi) ;  /* 0xffffffc818907950 */ /* 0x000fea0003c3ffff */
        .weak           $__internal_1_$__cuda_sm3x_div_rn_noftz_f32_slowpath
        .type           $__internal_1_$__cuda_sm3x_div_rn_noftz_f32_slowpath,@function
        .size           $__internal_1_$__cuda_sm3x_div_rn_noftz_f32_slowpath,(.L_x_194 - $__internal_1_$__cuda_sm3x_div_rn_noftz_f32_slowpath)
$__internal_1_$__cuda_sm3x_div_rn_noftz_f32_slowpath:
[----:B------:R-:W-:Y:S01]  /*35c0*/  SHF.R.U32.HI R6, RZ, 0x17, R5 ;  /* 0x00000017ff067819 */ /* 0x000fe20000011605 */
[----:B------:R-:W-:Y:S01]  /*35d0*/  BSSY.RECONVERGENT B3, `(.L_x_42) ;  /* 0x0000062000037945 */ /* 0x000fe20003800200 */
[----:B------:R-:W-:Y:S02]  /*35e0*/  SHF.R.U32.HI R27, RZ, 0x17, R4 ;  /* 0x00000017ff1b7819 */ /* 0x000fe40000011604 */
[----:B------:R-:W-:Y:S02]  /*35f0*/  LOP3.LUT R6, R6, 0xff, RZ, 0xc0, !PT ;  /* 0x000000ff06067812 */ /* 0x000fe400078ec0ff */
[----:B------:R-:W-:Y:S02]  /*3600*/  LOP3.LUT R27, R27, 0xff, RZ, 0xc0, !PT ;  /* 0x000000ff1b1b7812 */ /* 0x000fe400078ec0ff */
[----:B------:R-:W-:-:S03]  /*3610*/  IADD3 R26, PT, PT, R6, -0x1, RZ ;  /* 0xffffffff061a7810 */ /* 0x000fc60007ffe0ff */
[----:B------:R-:W-:Y:S01]  /*3620*/  VIADD R25, R27, 0xffffffff ;  /* 0xffffffff1b197836 */ /* 0x000fe20000000000 */
[----:B------:R-:W-:-:S04]  /*3630*/  ISETP.GT.U32.AND P0, PT, R26, 0xfd, PT ;  /* 0x000000fd1a00780c */ /* 0x000fc80003f04070 */
[----:B------:R-:W-:-:S13]  /*3640*/  ISETP.GT.U32.OR P0, PT, R25, 0xfd, P0 ;  /* 0x000000fd1900780c */ /* 0x000fda0000704470 */
[----:B------:R-:W-:Y:S01]  /*3650*/  @!P0 MOV R23, RZ ;  /* 0x000000ff00178202 */ /* 0x000fe20000000f00 */
[----:B------:R-:W-:Y:S06]  /*3660*/  @!P0 BRA `(.L_x_43) ;  /* 0x00000000005c8947 */ /* 0x000fec0003800000 */
[----:B------:R-:W-:Y:S02]  /*3670*/  FSETP.GTU.FTZ.AND P0, PT, |R4|, +INF , PT ;  /* 0x7f8000000400780b */ /* 0x000fe40003f1c200 */
[----:B------:R-:W-:-:S04]  /*3680*/  FSETP.GTU.FTZ.AND P1, PT, |R5|, +INF , PT ;  /* 0x7f8000000500780b */ /* 0x000fc80003f3c200 */
[----:B------:R-:W-:-:S13]  /*3690*/  PLOP3.LUT P0, PT, P0, P1, PT, 0xf8, 0x8f ;  /* 0x00000000008f781c */ /* 0x000fda0000703f70 */
[----:B------:R-:W-:Y:S05]  /*36a0*/  @P0 BRA `(.L_x_44) ;  /* 0x00000004004c0947 */ /* 0x000fea0003800000 */
[----:B------:R-:W-:-:S13]  /*36b0*/  LOP3.LUT P0, RZ, R5, 0x7fffffff, R4, 0xc8, !PT ;  /* 0x7fffffff05ff7812 */ /* 0x000fda000780c804 */
[----:B------:R-:W-:Y:S05]  /*36c0*/  @!P0 BRA `(.L_x_45) ;  /* 0x00000004003c8947 */ /* 0x000fea0003800000 */
[C---:B------:R-:W-:Y:S02]  /*36d0*/  FSETP.NEU.FTZ.AND P3, PT, |R4|.reuse, +INF , PT ;  /* 0x7f8000000400780b */ /* 0x040fe40003f7d200 */
[----:B------:R-:W-:Y:S02]  /*36e0*/  FSETP.NEU.FTZ.AND P1, PT, |R5|, +INF , PT ;  /* 0x7f8000000500780b */ /* 0x000fe40003f3d200 */
[----:B------:R-:W-:-:S11]  /*36f0*/  FSETP.NEU.FTZ.AND P0, PT, |R4|, +INF , PT ;  /* 0x7f8000000400780b */ /* 0x000fd60003f1d200 */
[----:B------:R-:W-:Y:S05]  /*3700*/  @!P1 BRA !P3, `(.L_x_45) ;  /* 0x00000004002c9947 */ /* 0x000fea0005800000 */
[----:B------:R-:W-:-:S04]  /*3710*/  LOP3.LUT P3, RZ, R4, 0x7fffffff, RZ, 0xc0, !PT ;  /* 0x7fffffff04ff7812 */ /* 0x000fc8000786c0ff */
[----:B------:R-:W-:-:S13]  /*3720*/  PLOP3.LUT P1, PT, P1, P3, PT, 0x2f, 0xf2 ;  /* 0x0000000000f2781c */ /* 0x000fda0000f26577 */
[----:B------:R-:W-:Y:S05]  /*3730*/  @P1 BRA `(.L_x_46) ;  /* 0x0000000400181947 */ /* 0x000fea0003800000 */
[----:B------:R-:W-:-:S04]  /*3740*/  LOP3.LUT P1, RZ, R5, 0x7fffffff, RZ, 0xc0, !PT ;  /* 0x7fffffff05ff7812 */ /* 0x000fc8000782c0ff */
[----:B------:R-:W-:-:S13]  /*3750*/  PLOP3.LUT P0, PT, P0, P1, PT, 0x2f, 0xf2 ;  /* 0x0000000000f2781c */ /* 0x000fda0000702577 */
[----:B------:R-:W-:Y:S05]  /*3760*/  @P0 BRA `(.L_x_47) ;  /* 0x0000000400000947 */ /* 0x000fea0003800000 */
[----:B------:R-:W-:Y:S02]  /*3770*/  ISETP.GE.AND P0, PT, R25, RZ, PT ;  /* 0x000000ff1900720c */ /* 0x000fe40003f06270 */
[----:B------:R-:W-:-:S11]  /*3780*/  ISETP.GE.AND P1, PT, R26, RZ, PT ;  /* 0x000000ff1a00720c */ /* 0x000fd60003f26270 */
[----:B------:R-:W-:Y:S01]  /*3790*/  @P0 MOV R23, RZ ;  /* 0x000000ff00170202 */ /* 0x000fe20000000f00 */
[----:B------:R-:W-:Y:S02]  /*37a0*/  @!P0 IMAD.MOV.U32 R23, RZ, RZ, -0x40 ;  /* 0xffffffc0ff178424 */ /* 0x000fe400078e00ff */
[----:B------:R-:W-:Y:S01]  /*37b0*/  @!P0 FFMA R4, R4, 1.84467440737095516160e+19, RZ ;  /* 0x5f80000004048823 */ /* 0x000fe200000000ff */
[----:B------:R-:W-:Y:S02]  /*37c0*/  @!P1 FFMA R5, R5, 1.84467440737095516160e+19, RZ ;  /* 0x5f80000005059823 */ /* 0x000fe400000000ff */
[----:B------:R-:W-:-:S07]  /*37d0*/  @!P1 IADD3 R23, PT, PT, R23, 0x40, RZ ;  /* 0x0000004017179810 */ /* 0x000fce0007ffe0ff */
.L_x_43:
[----:B------:R-:W-:Y:S01]  /*37e0*/  LEA R26, R6, 0xc0800000, 0x17 ;  /* 0xc0800000061a7811 */ /* 0x000fe200078eb8ff */
[----:B------:R-:W-:Y:S01]  /*37f0*/  VIADD R27, R27, 0xffffff81 ;  /* 0xffffff811b1b7836 */ /* 0x000fe20000000000 */
[----:B------:R-:W-:Y:S02]  /*3800*/  BSSY.RECONVERGENT B4, `(.L_x_48) ;  /* 0x0000035000047945 */ /* 0x000fe40003800200 */
[----:B------:R-:W-:Y:S01]  /*3810*/  IADD3 R29, PT, PT, -R26, R5, RZ ;  /* 0x000000051a1d7210 */ /* 0x000fe20007ffe1ff */
[----:B------:R-:W-:-:S03]  /*3820*/  IMAD R4, R27, -0x800000, R4 ;  /* 0xff8000001b047824 */ /* 0x000fc600078e0204 */
[----:B------:R-:W0:Y:S01]  /*3830*/  MUFU.RCP R26, R29 ;  /* 0x0000001d001a7308 */ /* 0x000e220000001000 */
[----:B------:R-:W-:-:S04]  /*3840*/  FADD.FTZ R5, -R29, -RZ ;  /* 0x800000ff1d057221 */ /* 0x000fc80000010100 */
[----:B0-----:R-:W-:-:S04]  /*3850*/  FFMA R25, R26, R5, 1 ;  /* 0x3f8000001a197423 */ /* 0x001fc80000000005 */
[----:B------:R-:W-:-:S04]  /*3860*/  FFMA R25, R26, R25, R26 ;  /* 0x000000191a197223 */ /* 0x000fc8000000001a */
[----:B------:R-:W-:-:S04]  /*3870*/  FFMA R26, R4, R25, RZ ;  /* 0x00000019041a7223 */ /* 0x000fc800000000ff */
[----:B------:R-:W-:-:S04]  /*3880*/  FFMA R28, R5, R26, R4 ;  /* 0x0000001a051c7223 */ /* 0x000fc80000000004 */
[----:B------:R-:W-:Y:S01]  /*3890*/  FFMA R28, R25, R28, R26 ;  /* 0x0000001c191c7223 */ /* 0x000fe2000000001a */
[----:B------:R-:W-:-:S03]  /*38a0*/  IADD3 R26, PT, PT, R27, 0x7f, -R6 ;  /* 0x0000007f1b1a7810 */ /* 0x000fc60007ffe806 */
[----:B------:R-:W-:Y:S01]  /*38b0*/  FFMA R5, R5, R28, R4 ;  /* 0x0000001c05057223 */ /* 0x000fe20000000004 */
[----:B------:R-:W-:-:S03]  /*38c0*/  IADD3 R23, PT, PT, R26, R23, RZ ;  /* 0x000000171a177210 */ /* 0x000fc60007ffe0ff */
[----:B------:R-:W-:-:S05]  /*38d0*/  FFMA R4, R25, R5, R28 ;  /* 0x0000000519047223 */ /* 0x000fca000000001c */
[----:B------:R-:W-:-:S04]  /*38e0*/  SHF.R.U32.HI R6, RZ, 0x17, R4 ;  /* 0x00000017ff067819 */ /* 0x000fc80000011604 */
[----:B------:R-:W-:-:S04]  /*38f0*/  LOP3.LUT R6, R6, 0xff, RZ, 0xc0, !PT ;  /* 0x000000ff06067812 */ /* 0x000fc800078ec0ff */
[----:B------:R-:W-:-:S05]  /*3900*/  IADD3 R6, PT, PT, R6, R23, RZ ;  /* 0x0000001706067210 */ /* 0x000fca0007ffe0ff */
[----:B------:R-:W-:-:S05]  /*3910*/  VIADD R26, R6, 0xffffffff ;  /* 0xffffffff061a7836 */ /* 0x000fca0000000000 */
[----:B------:R-:W-:-:S13]  /*3920*/  ISETP.GE.U32.AND P0, PT, R26, 0xfe, PT ;  /* 0x000000fe1a00780c */ /* 0x000fda0003f06070 */
[----:B------:R-:W-:Y:S05]  /*3930*/  @!P0 BRA `(.L_x_49) ;  /* 0x0000000000808947 */ /* 0x000fea0003800000 */
[----:B------:R-:W-:-:S13]  /*3940*/  ISETP.GT.AND P0, PT, R6, 0xfe, PT ;  /* 0x000000fe0600780c */ /* 0x000fda0003f04270 */
[----:B------:R-:W-:Y:S05]  /*3950*/  @P0 BRA `(.L_x_50) ;  /* 0x00000000006c0947 */ /* 0x000fea0003800000 */
[----:B------:R-:W-:-:S13]  /*3960*/  ISETP.GE.AND P0, PT, R6, 0x1, PT ;  /* 0x000000010600780c */ /* 0x000fda0003f06270 */
[----:B------:R-:W-:Y:S05]  /*3970*/  @P0 BRA `(.L_x_51) ;  /* 0x0000000000740947 */ /* 0x000fea0003800000 */
[----:B------:R-:W-:Y:S02]  /*3980*/  ISETP.GE.AND P0, PT, R6, -0x18, PT ;  /* 0xffffffe80600780c */ /* 0x000fe40003f06270 */
[----:B------:R-:W-:-:S11]  /*3990*/  LOP3.LUT R4, R4, 0x80000000, RZ, 0xc0, !PT ;  /* 0x8000000004047812 */ /* 0x000fd600078ec0ff */
[----:B------:R-:W-:Y:S05]  /*39a0*/  @!P0 BRA `(.L_x_51) ;  /* 0x0000000000688947 */ /* 0x000fea0003800000 */
[CCC-:B------:R-:W-:Y:S01]  /*39b0*/  FFMA.RZ R23, R25.reuse, R5.reuse, R28.reuse ;  /* 0x0000000519177223 */ /* 0x1c0fe2000000c01c */
[CCC-:B------:R-:W-:Y:S01]  /*39c0*/  FFMA.RP R26, R25.reuse, R5.reuse, R28.reuse ;  /* 0x00000005191a7223 */ /* 0x1c0fe2000000801c */
[----:B------:R-:W-:Y:S01]  /*39d0*/  FFMA.RM R25, R25, R5, R28 ;  /* 0x0000000519197223 */ /* 0x000fe2000000401c */
[C---:B------:R-:W-:Y:S02]  /*39e0*/  IADD3 R5, PT, PT, R6.reuse, 0x20, RZ ;  /* 0x0000002006057810 */ /* 0x040fe40007ffe0ff */
[----:B------:R-:W-:Y:S02]  /*39f0*/  LOP3.LUT R23, R23, 0x7fffff, RZ, 0xc0, !PT ;  /* 0x007fffff17177812 */ /* 0x000fe400078ec0ff */
[C---:B------:R-:W-:Y:S02]  /*3a00*/  ISETP.NE.AND P3, PT, R6.reuse, RZ, PT ;  /* 0x000000ff0600720c */ /* 0x040fe40003f65270 */
[----:B------:R-:W-:Y:S02]  /*3a10*/  LOP3.LUT R28, R23, 0x800000, RZ, 0xfc, !PT ;  /* 0x00800000171c7812 */ /* 0x000fe400078efcff */
[----:B------:R-:W-:-:S02]  /*3a20*/  ISETP.NE.AND P1, PT, R6, RZ, PT ;  /* 0x000000ff0600720c */ /* 0x000fc40003f25270 */
[----:B------:R-:W-:Y:S02]  /*3a30*/  IADD3 R6, PT, PT, -R6, RZ, RZ ;  /* 0x000000ff06067210 */ /* 0x000fe40007ffe1ff */
[----:B------:R-:W-:Y:S02]  /*3a40*/  SHF.L.U32 R5, R28, R5, RZ ;  /* 0x000000051c057219 */ /* 0x000fe400000006ff */
[----:B------:R-:W-:Y:S02]  /*3a50*/  FSETP.NEU.FTZ.AND P0, PT, R26, R25, PT ;  /* 0x000000191a00720b */ /* 0x000fe40003f1d000 */
[----:B------:R-:W-:Y:S02]  /*3a60*/  SEL R23, R6, RZ, P3 ;  /* 0x000000ff06177207 */ /* 0x000fe40001800000 */
[----:B------:R-:W-:Y:S02]  /*3a70*/  ISETP.NE.AND P1, PT, R5, RZ, P1 ;  /* 0x000000ff0500720c */ /* 0x000fe40000f25270 */
[----:B------:R-:W-:-:S02]  /*3a80*/  SHF.R.U32.HI R28, RZ, R23, R28 ;  /* 0x00000017ff1c7219 */ /* 0x000fc4000001161c */
[----:B------:R-:W-:Y:S02]  /*3a90*/  PLOP3.LUT P0, PT, P0, P1, PT, 0xf8, 0x8f ;  /* 0x00000000008f781c */ /* 0x000fe40000703f70 */
[----:B------:R-:W-:Y:S02]  /*3aa0*/  SHF.R.U32.HI R6, RZ, 0x1, R28 ;  /* 0x00000001ff067819 */ /* 0x000fe4000001161c */
[----:B------:R-:W-:-:S04]  /*3ab0*/  SEL R5, RZ, 0x1, !P0 ;  /* 0x00000001ff057807 */ /* 0x000fc80004000000 */
[----:B------:R-:W-:-:S04]  /*3ac0*/  LOP3.LUT R5, R5, 0x1, R6, 0xf8, !PT ;  /* 0x0000000105057812 */ /* 0x000fc800078ef806 */
[----:B------:R-:W-:-:S05]  /*3ad0*/  LOP3.LUT R5, R5, R28, RZ, 0xc0, !PT ;  /* 0x0000001c05057212 */ /* 0x000fca00078ec0ff */
[----:B------:R-:W-:-:S05]  /*3ae0*/  IMAD.IADD R5, R6, 0x1, R5 ;  /* 0x0000000106057824 */ /* 0x000fca00078e0205 */
[----:B------:R-:W-:Y:S01]  /*3af0*/  LOP3.LUT R4, R5, R4, RZ, 0xfc, !PT ;  /* 0x0000000405047212 */ /* 0x000fe200078efcff */
[----:B------:R-:W-:Y:S06]  /*3b00*/  BRA `(.L_x_51) ;  /* 0x0000000000107947 */ /* 0x000fec0003800000 */
.L_x_50:
[----:B------:R-:W-:-:S04]  /*3b10*/  LOP3.LUT R4, R4, 0x80000000, RZ, 0xc0, !PT ;  /* 0x8000000004047812 */ /* 0x000fc800078ec0ff */
[----:B------:R-:W-:Y:S01]  /*3b20*/  LOP3.LUT R4, R4, 0x7f800000, RZ, 0xfc, !PT ;  /* 0x7f80000004047812 */ /* 0x000fe200078efcff */
[----:B------:R-:W-:Y:S06]  /*3b30*/  BRA `(.L_x_51) ;  /* 0x0000000000047947 */ /* 0x000fec0003800000 */
.L_x_49:
[----:B------:R-:W-:-:S07]  /*3b40*/  LEA R4, R23, R4, 0x17 ;  /* 0x0000000417047211 */ /* 0x000fce00078eb8ff */
.L_x_51:
[----:B------:R-:W-:Y:S05]  /*3b50*/  BSYNC.RECONVERGENT B4 ;  /* 0x0000000000047941 */ /* 0x000fea0003800200 */
.L_x_48:
[----:B------:R-:W-:Y:S05]  /*3b60*/  BRA `(.L_x_52) ;  /* 0x0000000000207947 */ /* 0x000fea0003800000 */
.L_x_47:
[----:B------:R-:W-:-:S04]  /*3b70*/  LOP3.LUT R4, R5, 0x80000000, R4, 0x48, !PT ;  /* 0x8000000005047812 */ /* 0x000fc800078e4804 */
[----:B------:R-:W-:Y:S01]  /*3b80*/  LOP3.LUT R4, R4, 0x7f800000, RZ, 0xfc, !PT ;  /* 0x7f80000004047812 */ /* 0x000fe200078efcff */
[----:B------:R-:W-:Y:S06]  /*3b90*/  BRA `(.L_x_52) ;  /* 0x0000000000147947 */ /* 0x000fec0003800000 */
.L_x_46:
[----:B------:R-:W-:Y:S01]  /*3ba0*/  LOP3.LUT R4, R5, 0x80000000, R4, 0x48, !PT ;  /* 0x8000000005047812 */ /* 0x000fe200078e4804 */
[----:B------:R-:W-:Y:S06]  /*3bb0*/  BRA `(.L_x_52) ;  /* 0x00000000000c7947 */ /* 0x000fec0003800000 */
.L_x_45:
[----:B------:R-:W0:Y:S01]  /*3bc0*/  MUFU.RSQ R4, -QNAN ;  /* 0xffc0000000047908 */ /* 0x000e220000001400 */
[----:B------:R-:W-:Y:S05]  /*3bd0*/  BRA `(.L_x_52) ;  /* 0x0000000000047947 */ /* 0x000fea0003800000 */
.L_x_44:
[----:B------:R-:W-:-:S07]  /*3be0*/  FADD.FTZ R4, R4, R5 ;  /* 0x0000000504047221 */ /* 0x000fce0000010000 */
.L_x_52:
[----:B------:R-:W-:Y:S05]  /*3bf0*/  BSYNC.RECONVERGENT B3 ;  /* 0x0000000000037941 */ /* 0x000fea0003800200 */
.L_x_42:
[----:B------:R-:W-:-:S04]  /*3c00*/  HFMA2 R25, -RZ, RZ, 0, 0 ;  /* 0x00000000ff197431 */ /* 0x000fc800000001ff */
[----:B0-----:R-:W-:Y:S05]  /*3c10*/  RET.REL.NODEC R24 `(_Z19AggregateGradKerneliiiiPKfS0_PfS1_ffi) ;  /* 0xffffffc018f87950 */ /* 0x001fea0003c3ffff */
.L_x_53:
[----:B------:R-:W-:-:S00]  /*3c20*/  BRA `(.L_x_53) ;  /* 0xfffffffc00fc7947 */ /* 0x000fc0000383ffff */
[----:B------:R-:W-:-:S00]  /*3c30*/  NOP ;  /* 0x0000000000007918 */ /* 0x000fc00000000000 */
        /* <DEDUP_REMOVED lines=12> */
.L_x_194:


//--------------------- .text._Z15AggregateKerneliiiiPKfS0_PfS1_ffi --------------------------
	.section	.text._Z15AggregateKerneliiiiPKfS0_PfS1_ffi,"ax",@progbits
	.align	128
        .global         _Z15AggregateKerneliiiiPKfS0_PfS1_ffi
        .type           _Z15AggregateKerneliiiiPKfS0_PfS1_ffi,@function
        .size           _Z15AggregateKerneliiiiPKfS0_PfS1_ffi,(.L_x_196 - _Z15AggregateKerneliiiiPKfS0_PfS1_ffi)
        .other          _Z15AggregateKerneliiiiPKfS0_PfS1_ffi,@"STO_CUDA_ENTRY STV_DEFAULT"
_Z15AggregateKerneliiiiPKfS0_PfS1_ffi:
.text._Z15AggregateKerneliiiiPKfS0_PfS1_ffi:
[----:B------:R-:W-:Y:S01]  /*0000*/  LDC R1, c[0x0][0x37c] ;  /* 0x0000df00ff017b82 */ /* 0x000fe20000000800 */
[----:B------:R-:W0:Y:S01]  /*0010*/  S2R R6, SR_TID.X ;  /* 0x0000000000067919 */ /* 0x000e220000002100 */
[----:B------:R-:W1:Y:S06]  /*0020*/  LDCU UR5, c[0x0][0x360] ;  /* 0x00006c00ff0577ac */ /* 0x000e6c0008000800 */
[----:B------:R-:W0:Y:S01]  /*0030*/  S2UR UR4, SR_CTAID.X ;  /* 0x00000000000479c3 */ /* 0x000e220000002500 */
[----:B------:R-:W2:Y:S07]  /*0040*/  LDCU UR6, c[0x0][0x380] ;  /* 0x00007000ff0677ac */ /* 0x000eae0008000800 */
[----:B------:R-:W0:Y:S02]  /*0050*/  LDC R3, c[0x0][0x360] ;  /* 0x0000d800ff037b82 */ /* 0x000e240000000800 */
[----:B0-----:R-:W-:-:S05]  /*0060*/  IMAD R6, R3, UR4, R6 ;  /* 0x0000000403067c24 */ /* 0x001fca000f8e0206 */
[----:B--2---:R-:W-:-:S13]  /*0070*/  ISETP.GE.AND P0, PT, R6, UR6, PT ;  /* 0x0000000606007c0c */ /* 0x004fda000bf06270 */
[----:B-1----:R-:W-:Y:S05]  /*0080*/  @P0 EXIT ;  /* 0x000000000000094d */ /* 0x002fea0003800000 */
[----:B------:R-:W0:Y:S01]  /*0090*/  LDCU.64 UR8, c[0x0][0x388] ;  /* 0x00007100ff0877ac */ /* 0x000e220008000a00 */
[----:B------:R-:W1:Y:S01]  /*00a0*/  LDC.64 R4, c[0x0][0x3b0] ;  /* 0x0000ec00ff047b82 */ /* 0x000e620000000a00 */
[----:B------:R-:W2:Y:S01]  /*00b0*/  LDCU UR6, c[0x0][0x370] ;  /* 0x00006e00ff0677ac */ /* 0x000ea20008000800 */
[----:B------:R-:W3:Y:S06]  /*00c0*/  LDCU.64 UR10, c[0x0][0x358] ;  /* 0x00006b00ff0a77ac */ /* 0x000eec0008000a00 */
[----:B------:R-:W4:Y:S01]  /*00d0*/  LDC R3, c[0x0][0x388] ;  /* 0x0000e200ff037b82 */ /* 0x000f220000000800 */
[----:B------:R-:W1:Y:S01]  /*00e0*/  LDCU UR13, c[0x0][0x380] ;  /* 0x00007000ff0d77ac */ /* 0x000e620008000800 */
[----:B------:R-:W1:Y:S06]  /*00f0*/  LDCU UR12, c[0x0][0x3b4] ;  /* 0x00007680ff0c77ac */ /* 0x000e6c0008000800 */
[----:B------:R-:W3:Y:S01]  /*0100*/  LDC R0, c[0x0][0x3b0] ;  /* 0x0000ec00ff007b82 */ /* 0x000ee20000000800 */
[----:B0-----:R-:W-:-:S02]  /*0110*/  UISETP.GT.AND UP0, UPT, UR9, URZ, UPT ;  /* 0x000000ff0900728c */ /* 0x001fc4000bf04270 */
[----:B------:R-:W-:Y:S02]  /*0120*/  UIMAD UR4, UR8, UR8, URZ ;  /* 0x00000008080472a4 */ /* 0x000fe4000f8e02ff */
[----:B--2---:R-:W-:-:S03]  /*0130*/  UIMAD UR5, UR5, UR6, URZ ;  /* 0x00000006050572a4 */ /* 0x004fc6000f8e02ff */
[----:B------:R-:W0:Y:S01]  /*0140*/  LDC.64 R16, c[0x0][0x398] ;  /* 0x0000e600ff107b82 */ /* 0x000e220000000a00 */
[----:B-1----:R-:W-:-:S07]  /*0150*/  FADD R7, R5, -R4 ;  /* 0x8000000405077221 */ /* 0x002fce0000000000 */
[----:B------:R-:W1:Y:S01]  /*0160*/  LDC.64 R14, c[0x0][0x3a8] ;  /* 0x0000ea00ff0e7b82 */ /* 0x000e620000000a00 */
[----:B----4-:R-:W-:Y:S05]  /*0170*/  BRA.U UP0, `(.L_x_54) ;  /* 0x0000000900287547 */ /* 0x010fea000b800000 */
.L_x_64:
[----:B--2---:R-:W-:Y:S01]  /*0180*/  IABS R5, R3 ;  /* 0x0000000300057213 */ /* 0x004fe20000000000 */
[----:B------:R-:W-:Y:S05]  /*0190*/  YIELD ;  /* 0x0000000000007946 */ /* 0x000fea0003800000 */
[----:B------:R-:W2:Y:S01]  /*01a0*/  I2F.RP R4, R5 ;  /* 0x0000000500047306 */ /* 0x000ea20000209400 */
[----:B------:R-:W-:Y:S07]  /*01b0*/  BSSY.RECONVERGENT B2, `(.L_x_55) ;  /* 0x0000082000027945 */ /* 0x000fee0003800200 */
[----:B--2---:R-:W2:Y:S02]  /*01c0*/  MUFU.RCP R4, R4 ;  /* 0x0000000400047308 */ /* 0x004ea40000001000 */
[----:B--2---:R-:W-:-:S06]  /*01d0*/  IADD3 R8, PT, PT, R4, 0xffffffe, RZ ;  /* 0x0ffffffe04087810 */ /* 0x004fcc0007ffe0ff */
[----:B------:R2:W4:Y:S02]  /*01e0*/  F2I.FTZ.U32.TRUNC.NTZ R9, R8 ;  /* 0x0000000800097305 */ /* 0x000524000021f000 */
[----:B--2---:R-:W-:Y:S01]  /*01f0*/  HFMA2 R8, -RZ, RZ, 0, 0 ;  /* 0x00000000ff087431 */ /* 0x004fe200000001ff */
[----:B----4-:R-:W-:-:S05]  /*0200*/  IADD3 R2, PT, PT, RZ, -R9, RZ ;  /* 0x80000009ff027210 */ /* 0x010fca0007ffe0ff */
        /* <DEDUP_REMOVED lines=8> */
[-C--:B------:R-:W-:Y:S02]  /*0290*/  @!P1 IADD3 R4, PT, PT, R4, -R5.reuse, RZ ;  /* 0x8000000504049210 */ /* 0x080fe40007ffe0ff */
[----:B------:R-:W-:Y:S02]  /*02a0*/  @!P1 IADD3 R10, PT, PT, R10, 0x1, RZ ;  /* 0x000000010a0a9810 */ /* 0x000fe40007ffe0ff */
[----:B------:R-:W-:Y:S02]  /*02b0*/  ISETP.GE.U32.AND P0, PT, R4, R5, PT ;  /* 0x000000050400720c */ /* 0x000fe40003f06070 */
[----:B------:R-:W-:-:S04]  /*02c0*/  LOP3.LUT R4, R6, R3, RZ, 0x3c, !PT ;  /* 0x0000000306047212 */ /* 0x000fc800078e3cff */
[----:B------:R-:W-:-:S07]  /*02d0*/  ISETP.GE.AND P2, PT, R4, RZ, PT ;  /* 0x000000ff0400720c */ /* 0x000fce0003f46270 */
[----:B------:R-:W-:Y:S02]  /*02e0*/  @P0 IADD3 R10, PT, PT, R10, 0x1, RZ ;  /* 0x000000010a0a0810 */ /* 0x000fe40007ffe0ff */
[----:B------:R-:W-:-:S04]  /*02f0*/  ISETP.NE.AND P0, PT, R3, RZ, PT ;  /* 0x000000ff0300720c */ /* 0x000fc80003f05270 */
[----:B------:R-:W-:-:S05]  /*0300*/  @!P2 IMAD.MOV R10, RZ, RZ, -R10 ;  /* 0x000000ffff0aa224 */ /* 0x000fca00078e0a0a */
[----:B------:R-:W-:-:S04]  /*0310*/  SEL R10, R11, R10, !P0 ;  /* 0x0000000a0b0a7207 */ /* 0x000fc80004000000 */
[----:B------:R-:W-:Y:S01]  /*0320*/  IABS R4, R10 ;  /* 0x0000000a00047213 */ /* 0x000fe20000000000 */
[----:B------:R-:W-:Y:S01]  /*0330*/  IMAD.MOV R8, RZ, RZ, -R10 ;  /* 0x000000ffff087224 */ /* 0x000fe200078e0a0a */
[----:B------:R-:W-:-:S03]  /*0340*/  ISETP.GE.AND P2, PT, R10, RZ, PT ;  /* 0x000000ff0a00720c */ /* 0x000fc60003f46270 */
[----:B------:R-:W-:-:S04]  /*0350*/  IMAD.HI.U32 R9, R9, R4, RZ ;  /* 0x0000000409097227 */ /* 0x000fc800078e00ff */
[----:B------:R-:W-:Y:S01]  /*0360*/  IMAD R8, R3, R8, R6 ;  /* 0x0000000803087224 */ /* 0x000fe200078e0206 */
[----:B------:R-:W-:-:S05]  /*0370*/  IADD3 R9, PT, PT, -R9, RZ, RZ ;  /* 0x000000ff09097210 */ /* 0x000fca0007ffe1ff */
        /* <DEDUP_REMOVED lines=9> */
[----:B------:R-:W-:-:S04]  /*0410*/  IABS R11, UR4 ;  /* 0x00000004000b7c13 */ /* 0x000fc80008000000 */
[----:B------:R-:W2:Y:S08]  /*0420*/  I2F.RP R10, R11 ;  /* 0x0000000b000a7306 */ /* 0x000eb00000209400 */
[----:B--2---:R-:W2:Y:S02]  /*0430*/  MUFU.RCP R10, R10 ;  /* 0x0000000a000a7308 */ /* 0x004ea40000001000 */
[----:B--2---:R-:W-:-:S06]  /*0440*/  IADD3 R4, PT, PT, R10, 0xffffffe, RZ ;  /* 0x0ffffffe0a047810 */ /* 0x004fcc0007ffe0ff */
[----:B------:R2:W4:Y:S02]  /*0450*/  F2I.FTZ.U32.TRUNC.NTZ R5, R4 ;  /* 0x0000000400057305 */ /* 0x000524000021f000 */
[----:B--2---:R-:W-:Y:S01]  /*0460*/  IMAD.MOV.U32 R4, RZ, RZ, RZ ;  /* 0x000000ffff047224 */ /* 0x004fe200078e00ff */
[----:B----4-:R-:W-:-:S05]  /*0470*/  IADD3 R12, PT, PT, RZ, -R5, RZ ;  /* 0x80000005ff0c7210 */ /* 0x010fca0007ffe0ff */
[----:B------:R-:W-:Y:S01]  /*0480*/  IMAD R13, R12, R11, RZ ;  /* 0x0000000b0c0d7224 */ /* 0x000fe200078e02ff */
[----:B------:R-:W-:-:S03]  /*0490*/  IABS R12, UR4 ;  /* 0x00000004000c7c13 */ /* 0x000fc60008000000 */
[----:B------:R-:W-:Y:S01]  /*04a0*/  IMAD.HI.U32 R5, R5, R13, R4 ;  /* 0x0000000d05057227 */ /* 0x000fe200078e0004 */
[----:B------:R-:W-:-:S05]  /*04b0*/  IADD3 R12, PT, PT, RZ, -R12, RZ ;  /* 0x8000000cff0c7210 */ /* 0x000fca0007ffe0ff */
[----:B------:R-:W-:-:S04]  /*04c0*/  IMAD.HI.U32 R5, R5, R2, RZ ;  /* 0x0000000205057227 */ /* 0x000fc800078e00ff */
[----:B------:R-:W-:-:S05]  /*04d0*/  IMAD R2, R5, R12, R2 ;  /* 0x0000000c05027224 */ /* 0x000fca00078e0202 */
[----:B------:R-:W-:-:S13]  /*04e0*/  ISETP.GT.U32.AND P1, PT, R11, R2, PT ;  /* 0x000000020b00720c */ /* 0x000fda0003f24070 */
[-C--:B------:R-:W-:Y:S02]  /*04f0*/  @!P1 IADD3 R2, PT, PT, R2, -R11.reuse, RZ ;  /* 0x8000000b02029210 */ /* 0x080fe40007ffe0ff */
[----:B------:R-:W-:Y:S02]  /*0500*/  @!P1 IADD3 R5, PT, PT, R5, 0x1, RZ ;  /* 0x0000000105059810 */ /* 0x000fe40007ffe0ff */
[----:B------:R-:W-:Y:S02]  /*0510*/  ISETP.GE.U32.AND P0, PT, R2, R11, PT ;  /* 0x0000000b0200720c */ /* 0x000fe40003f06070 */
[----:B------:R-:W-:Y:S02]  /*0520*/  LOP3.LUT R2, R6, UR4, RZ, 0x3c, !PT ;  /* 0x0000000406027c12 */ /* 0x000fe4000f8e3cff */
[----:B------:R-:W-:Y:S02]  /*0530*/  ISETP.NE.AND P1, PT, RZ, UR4, PT ;  /* 0x00000004ff007c0c */ /* 0x000fe4000bf25270 */
[----:B------:R-:W-:-:S07]  /*0540*/  ISETP.GE.AND P2, PT, R2, RZ, PT ;  /* 0x000000ff0200720c */ /* 0x000fce0003f46270 */
[----:B------:R-:W-:-:S06]  /*0550*/  @P0 VIADD R5, R5, 0x1 ;  /* 0x0000000105050836 */ /* 0x000fcc0000000000 */
[----:B------:R-:W-:Y:S02]  /*0560*/  @!P2 IADD3 R5, PT, PT, -R5, RZ, RZ ;  /* 0x000000ff0505a210 */ /* 0x000fe40007ffe1ff */
[----:B------:R-:W-:-:S05]  /*0570*/  @!P1 LOP3.LUT R5, RZ, UR4, RZ, 0x33, !PT ;  /* 0x00000004ff059c12 */ /* 0x000fca000f8e33ff */
[CC--:B------:R-:W-:Y:S02]  /*0580*/  IMAD R8, R5.reuse, R3.reuse, R8 ;  /* 0x0000000305087224 */ /* 0x0c0fe400078e0208 */
[----:B------:R-:W-:Y:S02]  /*0590*/  IMAD R2, R5, R3, R9 ;  /* 0x0000000305027224 */ /* 0x000fe400078e0209 */
[----:B------:R-:W-:Y:S02]  /*05a0*/  IMAD R5, R8, 0x3, RZ ;  /* 0x0000000308057824 */ /* 0x000fe400078e02ff */
[----:B------:R-:W-:Y:S02]  /*05b0*/  IMAD R9, R2, 0x3, RZ ;  /* 0x0000000302097824 */ /* 0x000fe400078e02ff */
[----:B0-----:R-:W-:-:S04]  /*05c0*/  IMAD.WIDE R4, R5, 0x4, R16 ;  /* 0x0000000405047825 */ /* 0x001fc800078e0210 */
[----:B------:R-:W-:Y:S01]  /*05d0*/  IMAD.WIDE R8, R9, 0x4, R16 ;  /* 0x0000000409087825 */ /* 0x000fe200078e0210 */
[----:B---3--:R-:W2:Y:S04]  /*05e0*/  LDG.E R11, desc[UR10][R4.64+0x4] ;  /* 0x0000040a040b7981 */ /* 0x008ea8000c1e1900 */
[----:B------:R-:W2:Y:S04]  /*05f0*/  LDG.E R18, desc[UR10][R8.64+0x4] ;  /* 0x0000040a08127981 */ /* 0x000ea8000c1e1900 */
[----:B------:R-:W3:Y:S04]  /*0600*/  LDG.E R10, desc[UR10][R4.64] ;  /* 0x0000000a040a7981 */ /* 0x000ee8000c1e1900 */
[----:B------:R-:W3:Y:S04]  /*0610*/  LDG.E R13, desc[UR10][R8.64] ;  /* 0x0000000a080d7981 */ /* 0x000ee8000c1e1900 */
[----:B------:R-:W4:Y:S04]  /*0620*/  LDG.E R12, desc[UR10][R4.64+0x8] ;  /* 0x0000080a040c7981 */ /* 0x000f28000c1e1900 */
[----:B------:R-:W4:Y:S01]  /*0630*/  LDG.E R19, desc[UR10][R8.64+0x8] ;  /* 0x0000080a08137981 */ /* 0x000f22000c1e1900 */
[----:B------:R-:W-:Y:S01]  /*0640*/  BSSY.RECONVERGENT B0, `(.L_x_57) ;  /* 0x0000013000007945 */ /* 0x000fe20003800200 */
[----:B--2---:R-:W-:-:S04]  /*0650*/  FADD R11, R11, -R18 ;  /* 0x800000120b0b7221 */ /* 0x004fc80000000000 */
[----:B------:R-:W-:Y:S01]  /*0660*/  FMUL R11, R11, R11 ;  /* 0x0000000b0b0b7220 */ /* 0x000fe20000400000 */
[----:B---3--:R-:W-:-:S04]  /*0670*/  FADD R10, R10, -R13 ;  /* 0x8000000d0a0a7221 */ /* 0x008fc80000000000 */
[----:B------:R-:W-:Y:S01]  /*0680*/  FFMA R11, R10, R10, R11 ;  /* 0x0000000a0a0b7223 */ /* 0x000fe2000000000b */
[----:B----4-:R-:W-:-:S04]  /*0690*/  FADD R12, R12, -R19 ;  /* 0x800000130c0c7221 */ /* 0x010fc80000000000 */
[----:B------:R-:W-:-:S04]  /*06a0*/  FFMA R13, R12, R12, R11 ;  /* 0x0000000c0c0d7223 */ /* 0x000fc8000000000b */
[----:B------:R0:W2:Y:S01]  /*06b0*/  MUFU.RSQ R12, R13 ;  /* 0x0000000d000c7308 */ /* 0x0000a20000001400 */
[----:B------:R-:W-:-:S04]  /*06c0*/  IADD3 R10, PT, PT, R13, -0xd000000, RZ ;  /* 0xf30000000d0a7810 */ /* 0x000fc80007ffe0ff */
[----:B------:R-:W-:-:S13]  /*06d0*/  ISETP.GT.U32.AND P0, PT, R10, 0x727fffff, PT ;  /* 0x727fffff0a00780c */ /* 0x000fda0003f04070 */
[----:B0-2---:R-:W-:Y:S05]  /*06e0*/  @!P0 BRA `(.L_x_58) ;  /* 0x0000000000108947 */ /* 0x005fea0003800000 */
[----:B------:R-:W-:Y:S02]  /*06f0*/  MOV R5, R13 ;  /* 0x0000000d00057202 */ /* 0x000fe40000000f00 */
[----:B------:R-:W-:-:S07]  /*0700*/  MOV R4, 0x720 ;  /* 0x0000072000047802 */ /* 0x000fce0000000f00 */
[----:B-1----:R-:W-:Y:S05]  /*0710*/  CALL.REL.NOINC `($__internal_2_$__cuda_sm20_sqrt_rn_f32_slowpath) ;  /* 0x00000048008c7944 */ /* 0x002fea0003c00000 */
[----:B------:R-:W-:Y:S05]  /*0720*/  BRA `(.L_x_59) ;  /* 0x0000000000107947 */ /* 0x000fea0003800000 */
.L_x_58:
[----:B------:R-:W-:Y:S01]  /*0730*/  FMUL.FTZ R4, R13, R12 ;  /* 0x0000000c0d047220 */ /* 0x000fe20000410000 */
[----:B------:R-:W-:-:S03]  /*0740*/  FMUL.FTZ R5, R12, 0.5 ;  /* 0x3f0000000c057820 */ /* 0x000fc60000410000 */
[----:B------:R-:W-:-:S04]  /*0750*/  FFMA R23, -R4, R4, R13 ;  /* 0x0000000404177223 */ /* 0x000fc8000000010d */
[----:B------:R-:W-:-:S07]  /*0760*/  FFMA R23, R23, R5, R4 ;  /* 0x0000000517177223 */ /* 0x000fce0000000004 */
.L_x_59:
[----:B------:R-:W-:Y:S05]  /*0770*/  BSYNC.RECONVERGENT B0 ;  /* 0x0000000000007941 */ /* 0x000fea0003800200 */
.L_x_57:
[----:B------:R-:W0:Y:S01]  /*0780*/  F2F.F64.F32 R4, R23 ;  /* 0x0000001700047310 */ /* 0x000e220000201800 */
[----:B------:R-:W-:Y:S01]  /*0790*/  FSETP.GEU.AND P0, PT, R13, UR12, PT ;  /* 0x0000000c0d007c0b */ /* 0x000fe2000bf0e000 */
[----:B------:R-:W-:Y:S01]  /*07a0*/  UMOV UR6, 0xeb1c432d ;  /* 0xeb1c432d00067882 */ /* 0x000fe20000000000 */
[----:B------:R-:W-:-:S11]  /*07b0*/  UMOV UR7, 0x3f1a36e2 ;  /* 0x3f1a36e200077882 */ /* 0x000fd60000000000 */
[----:B0-----:R-:W-:-:S14]  /*07c0*/  DSETP.LT.OR P0, PT, R4, UR6, P0 ;  /* 0x0000000604007e2a */ /* 0x001fdc0008701400 */
[----:B------:R-:W-:Y:S05]  /*07d0*/  @P0 BRA `(.L_x_56) ;  /* 0x00000000007c0947 */ /* 0x000fea0003800000 */
[----:B------:R-:W-:Y:S01]  /*07e0*/  FSETP.GTU.AND P0, PT, R13, R0, PT ;  /* 0x000000000d00720b */ /* 0x000fe20003f0c000 */
[----:B------:R-:W-:Y:S01]  /*07f0*/  BSSY.RECONVERGENT B3, `(.L_x_60) ;  /* 0x000001b000037945 */ /* 0x000fe20003800200 */
[----:B------:R-:W-:-:S11]  /*0800*/  IMAD.MOV.U32 R9, RZ, RZ, 0x3f800000 ;  /* 0x3f800000ff097424 */ /* 0x000fd600078e00ff */
[----:B------:R-:W-:Y:S05]  /*0810*/  @!P0 BRA `(.L_x_61) ;  /* 0x0000000000608947 */ /* 0x000fea0003800000 */
[----:B------:R-:W0:Y:S01]  /*0820*/  MUFU.RCP R4, R7 ;  /* 0x0000000700047308 */ /* 0x000e220000001000 */
[----:B------:R-:W-:Y:S01]  /*0830*/  FADD R5, R13, -R0 ;  /* 0x800000000d057221 */ /* 0x000fe20000000000 */
[----:B------:R-:W-:Y:S06]  /*0840*/  BSSY.RECONVERGENT B4, `(.L_x_62) ;  /* 0x000000b000047945 */ /* 0x000fec0003800200 */
[----:B------:R-:W2:Y:S01]  /*0850*/  FCHK P0, R5, R7 ;  /* 0x0000000705007302 */ /* 0x000ea20000000000 */
[----:B0-----:R-:W-:-:S04]  /*0860*/  FFMA R9, -R7, R4, 1 ;  /* 0x3f80000007097423 */ /* 0x001fc80000000104 */
[----:B------:R-:W-:-:S04]  /*0870*/  FFMA R4, R4, R9, R4 ;  /* 0x0000000904047223 */ /* 0x000fc80000000004 */
[----:B------:R-:W-:-:S04]  /*0880*/  FFMA R9, R5, R4, RZ ;  /* 0x0000000405097223 */ /* 0x000fc800000000ff */
[----:B------:R-:W-:-:S04]  /*0890*/  FFMA R8, -R7, R9, R5 ;  /* 0x0000000907087223 */ /* 0x000fc80000000105 */
[----:B------:R-:W-:Y:S01]  /*08a0*/  FFMA R4, R4, R8, R9 ;  /* 0x0000000804047223 */ /* 0x000fe20000000009 */
[----:B--2---:R-:W-:Y:S06]  /*08b0*/  @!P0 BRA `(.L_x_63) ;  /* 0x00000000000c8947 */ /* 0x004fec0003800000 */
[----:B------:R-:W-:Y:S02]  /*08c0*/  MOV R4, R7 ;  /* 0x0000000700047202 */ /* 0x000fe40000000f00 */
[----:B------:R-:W-:-:S07]  /*08d0*/  MOV R8, 0x8f0 ;  /* 0x000008f000087802 */ /* 0x000fce0000000f00 */
[----:B-1----:R-:W-:Y:S05]  /*08e0*/  CALL.REL.NOINC `($__internal_3_$__cuda_sm3x_div_rn_noftz_f32_slowpath) ;  /* 0x0000004800707944 */ /* 0x002fea0003c00000 */
.L_x_63:
[----:B------:R-:W-:Y:S05]  /*08f0*/  BSYNC.RECONVERGENT B4 ;  /* 0x0000000000047941 */ /* 0x000fea0003800200 */
.L_x_62:
        /* <DEDUP_REMOVED lines=9> */
[----:B------:R0:W2:Y:S03]  /*0990*/  F2F.F32.F64 R9, R4 ;  /* 0x0000000400097310 */ /* 0x0000a60000301000 */
.L_x_61:
[----:B------:R-:W-:Y:S05]  /*09a0*/  BSYNC.RECONVERGENT B3 ;  /* 0x0000000000037941 */ /* 0x000fea0003800200 */
.L_x_60:
[----:B01----:R-:W-:-:S05]  /*09b0*/  IMAD.WIDE R4, R2, 0x4, R14 ;  /* 0x0000000402047825 */ /* 0x003fca00078e020e */
[----:B--2---:R2:W-:Y:S02]  /*09c0*/  REDG.E.ADD.F32.FTZ.RN.STRONG.GPU desc[UR10][R4.64], R9 ;  /* 0x00000009040079a6 */ /* 0x0045e4000c12f30a */
.L_x_56:
[----:B---3--:R-:W-:Y:S05]  /*09d0*/  BSYNC.RECONVERGENT B2 ;  /* 0x0000000000027941 */ /* 0x008fea0003800200 */
.L_x_55:
[----:B------:R-:W-:-:S04]  /*09e0*/  IADD3 R6, PT, PT, R6, UR5, RZ ;  /* 0x0000000506067c10 */ /* 0x000fc8000fffe0ff */
[----:B------:R-:W-:-:S13]  /*09f0*/  ISETP.GE.AND P0, PT, R6, UR13, PT ;  /* 0x0000000d06007c0c */ /* 0x000fda000bf06270 */
[----:B------:R-:W-:Y:S05]  /*0a00*/  @!P0 BRA `(.L_x_64) ;  /* 0xfffffff400dc8947 */ /* 0x000fea000383ffff */
[----:B------:R-:W-:Y:S05]  /*0a10*/  EXIT ;  /* 0x000000000000794d */ /* 0x000fea0003800000 */
.L_x_54:
[----:B------:R-:W2:Y:S01]  /*0a20*/  LDCU UR6, c[0x0][0x3b8] ;  /* 0x00007700ff0677ac */ /* 0x000ea20008000800 */
[----:B------:R-:W-:Y:S02]  /*0a30*/  UIADD3 UR8, UPT, UPT, UR9, -0x1, URZ ;  /* 0xffffffff09087890 */ /* 0x000fe4000fffe0ff */
[----:B--2---:R-:W-:-:S09]  /*0a40*/  UISETP.NE.AND UP0, UPT, UR6, URZ, UPT ;  /* 0x000000ff0600728c */ /* 0x004fd2000bf05270 */
[----:B------:R-:W-:Y:S05]  /*0a50*/  BRA.U UP0, `(.L_x_65) ;  /* 0x00000021004c7547 */ /* 0x000fea000b800000 */
[----:B------:R-:W-:Y:S02]  /*0a60*/  ULOP3.LUT UR7, UR9, 0x7ffffff8, URZ, 0xc0, !UPT ;  /* 0x7ffffff809077892 */ /* 0x000fe4000f8ec0ff */
[----:B------:R-:W-:Y:S02]  /*0a70*/  ULOP3.LUT UR12, UR9, 0x7, URZ, 0xc0, !UPT ;  /* 0x00000007090c7892 */ /* 0x000fe4000f8ec0ff */
[----:B------:R-:W-:Y:S02]  /*0a80*/  ULOP3.LUT UR13, UR9, 0x3, URZ, 0xc0, !UPT ;  /* 0x00000003090d7892 */ /* 0x000fe4000f8ec0ff */
[----:B-1----:R-:W-:Y:S01]  /*0a90*/  MOV R14, UR7 ;  /* 0x00000007000e7c02 */ /* 0x002fe20008000f00 */
[----:B------:R-:W-:-:S12]  /*0aa0*/  ULOP3.LUT UR6, UR9, 0x1, URZ, 0xc0, !UPT ;  /* 0x0000000109067892 */ /* 0x000fd8000f8ec0ff */
.L_x_98:
[----:B-1-3--:R-:W1:Y:S01]  /*0ab0*/  LDC R3, c[0x0][0x388] ;  /* 0x0000e200ff037b82 */ /* 0x00ae620000000800 */
[----:B--2-4-:R-:W-:Y:S01]  /*0ac0*/  HFMA2 R4, -RZ, RZ, 0, 0 ;  /* 0x00000000ff047431 */ /* 0x014fe200000001ff */
[----:B------:R-:W-:Y:S05]  /*0ad0*/  YIELD ;  /* 0x0000000000007946 */ /* 0x000fea0003800000 */
[----:B------:R-:W-:Y:S01]  /*0ae0*/  BSSY B2, `(.L_x_66) ;  /* 0x0000205000027945 */ /* 0x000fe20003800000 */
[----:B-1----:R-:W-:Y:S02]  /*0af0*/  IABS R9, R3 ;  /* 0x0000000300097213 */ /* 0x002fe40000000000 */
[----:B------:R-:W-:-:S02]  /*0b00*/  ISETP.NE.AND P3, PT, R3, RZ, PT ;  /* 0x000000ff0300720c */ /* 0x000fc40003f65270 */
[----:B------:R-:W1:Y:S01]  /*0b10*/  I2F.RP R8, R9 ;  /* 0x0000000900087306 */ /* 0x000e620000209400 */
[----:B------:R-:W-:-:S07]  /*0b20*/  LOP3.LUT R13, RZ, R3, RZ, 0x33, !PT ;  /* 0x00000003ff0d7212 */ /* 0x000fce00078e33ff */
[----:B-1----:R-:W1:Y:S02]  /*0b30*/  MUFU.RCP R8, R8 ;  /* 0x0000000800087308 */ /* 0x002e640000001000 */
[----:B-1----:R-:W-:-:S06]  /*0b40*/  IADD3 R10, PT, PT, R8, 0xffffffe, RZ ;  /* 0x0ffffffe080a7810 */ /* 0x002fcc0007ffe0ff */
[----:B------:R-:W3:Y:S02]  /*0b50*/  F2I.FTZ.U32.TRUNC.NTZ R5, R10 ;  /* 0x0000000a00057305 */ /* 0x000ee4000021f000 */
[----:B---3--:R-:W-:-:S04]  /*0b60*/  IMAD.MOV R0, RZ, RZ, -R5 ;  /* 0x000000ffff007224 */ /* 0x008fc800078e0a05 */
[----:B------:R-:W-:Y:S01]  /*0b70*/  IMAD R11, R0, R9, RZ ;  /* 0x00000009000b7224 */ /* 0x000fe200078e02ff */
[----:B------:R-:W-:-:S03]  /*0b80*/  IABS R0, R6 ;  /* 0x0000000600007213 */ /* 0x000fc60000000000 */
[----:B------:R-:W-:-:S06]  /*0b90*/  IMAD.HI.U32 R11, R5, R11, R4 ;  /* 0x0000000b050b7227 */ /* 0x000fcc00078e0004 */
        /* <DEDUP_REMOVED lines=9> */
[----:B------:R-:W-:-:S06]  /*0c30*/  @P0 IADD3 R2, PT, PT, R2, 0x1, RZ ;  /* 0x0000000102020810 */ /* 0x000fcc0007ffe0ff */
[----:B------:R-:W-:-:S04]  /*0c40*/  @!P2 IADD3 R2, PT, PT, -R2, RZ, RZ ;  /* 0x000000ff0202a210 */ /* 0x000fc80007ffe1ff */
[----:B------:R-:W-:-:S04]  /*0c50*/  SEL R2, R13, R2, !P3 ;  /* 0x000000020d027207 */ /* 0x000fc80005800000 */
[----:B------:R-:W-:Y:S02]  /*0c60*/  IABS R5, R2 ;  /* 0x0000000200057213 */ /* 0x000fe40000000000 */
[C---:B------:R-:W-:Y:S02]  /*0c70*/  ISETP.GE.AND P1, PT, R2.reuse, RZ, PT ;  /* 0x000000ff0200720c */ /* 0x040fe40003f26270 */
[----:B------:R-:W-:Y:S01]  /*0c80*/  IADD3 R2, PT, PT, -R2, RZ, RZ ;  /* 0x000000ff02027210 */ /* 0x000fe20007ffe1ff */
[----:B------:R-:W-:-:S04]  /*0c90*/  IMAD.HI.U32 R4, R11, R5, RZ ;  /* 0x000000050b047227 */ /* 0x000fc800078e00ff */
[----:B------:R-:W-:Y:S01]  /*0ca0*/  IMAD R2, R3, R2, R6 ;  /* 0x0000000203027224 */ /* 0x000fe200078e0206 */
[----:B------:R-:W-:-:S05]  /*0cb0*/  IADD3 R4, PT, PT, -R4, RZ, RZ ;  /* 0x000000ff04047210 */ /* 0x000fca0007ffe1ff */
[----:B------:R-:W-:-:S05]  /*0cc0*/  IMAD R4, R9, R4, R5 ;  /* 0x0000000409047224 */ /* 0x000fca00078e0205 */
[----:B------:R-:W-:-:S13]  /*0cd0*/  ISETP.GT.U32.AND P0, PT, R9, R4, PT ;  /* 0x000000040900720c */ /* 0x000fda0003f04070 */
[----:B------:R-:W-:-:S05]  /*0ce0*/  @!P0 IMAD.IADD R4, R4, 0x1, -R9 ;  /* 0x0000000104048824 */ /* 0x000fca00078e0a09 */
[----:B------:R-:W-:-:S13]  /*0cf0*/  ISETP.GT.U32.AND P0, PT, R9, R4, PT ;  /* 0x000000040900720c */ /* 0x000fda0003f04070 */
[----:B------:R-:W-:-:S04]  /*0d00*/  @!P0 IADD3 R4, PT, PT, R4, -R9, RZ ;  /* 0x8000000904048210 */ /* 0x000fc80007ffe0ff */
[----:B------:R-:W-:-:S04]  /*0d10*/  @!P1 IADD3 R4, PT, PT, -R4, RZ, RZ ;  /* 0x000000ff04049210 */ /* 0x000fc80007ffe1ff */
[----:B0-----:R-:W-:-:S04]  /*0d20*/  SEL R16, R13, R4, !P3 ;  /* 0x000000040d107207 */ /* 0x001fc80005800000 */
[----:B------:R-:W-:-:S13]  /*0d30*/  ISETP.NE.AND P0, PT, R2, R16, PT ;  /* 0x000000100200720c */ /* 0x000fda0003f05270 */
[----:B------:R-:W-:Y:S05]  /*0d40*/  @!P0 BRA `(.L_x_67) ;  /* 0x0000001c00788947 */ /* 0x000fea0003800000 */
[----:B------:R-:W-:-:S04]  /*0d50*/  IABS R9, UR4 ;  /* 0x0000000400097c13 */ /* 0x000fc80008000000 */
[----:B------:R-:W0:Y:S08]  /*0d60*/  I2F.RP R8, R9 ;  /* 0x0000000900087306 */ /* 0x000e300000209400 */
[----:B0-----:R-:W0:Y:S02]  /*0d70*/  MUFU.RCP R8, R8 ;  /* 0x0000000800087308 */ /* 0x001e240000001000 */
[----:B0-----:R-:W-:-:S06]  /*0d80*/  VIADD R4, R8, 0xffffffe ;  /* 0x0ffffffe08047836 */ /* 0x001fcc0000000000 */
[----:B------:R0:W1:Y:S02]  /*0d90*/  F2I.FTZ.U32.TRUNC.NTZ R5, R4 ;  /* 0x0000000400057305 */ /* 0x000064000021f000 */
[----:B0-----:R-:W-:Y:S02]  /*0da0*/  MOV R4, RZ ;  /* 0x000000ff00047202 */ /* 0x001fe40000000f00 */
[----:B-1----:R-:W-:-:S05]  /*0db0*/  IADD3 R10, PT, PT, RZ, -R5, RZ ;  /* 0x80000005ff0a7210 */ /* 0x002fca0007ffe0ff */
[----:B------:R-:W-:Y:S01]  /*0dc0*/  IMAD R11, R10, R9, RZ ;  /* 0x000000090a0b7224 */ /* 0x000fe200078e02ff */
[----:B------:R-:W-:-:S03]  /*0dd0*/  IABS R10, UR4 ;  /* 0x00000004000a7c13 */ /* 0x000fc60008000000 */
[----:B------:R-:W-:Y:S01]  /*0de0*/  IMAD.HI.U32 R5, R5, R11, R4 ;  /* 0x0000000b05057227 */ /* 0x000fe200078e0004 */
[----:B------:R-:W-:-:S05]  /*0df0*/  IADD3 R10, PT, PT, RZ, -R10, RZ ;  /* 0x8000000aff0a7210 */ /* 0x000fca0007ffe0ff */
[----:B------:R-:W-:-:S04]  /*0e00*/  IMAD.HI.U32 R5, R5, R0, RZ ;  /* 0x0000000005057227 */ /* 0x000fc800078e00ff */
[----:B------:R-:W-:-:S05]  /*0e10*/  IMAD R0, R5, R10, R0 ;  /* 0x0000000a05007224 */ /* 0x000fca00078e0200 */
[----:B------:R-:W-:-:S13]  /*0e20*/  ISETP.GT.U32.AND P1, PT, R9, R0, PT ;  /* 0x000000000900720c */ /* 0x000fda0003f24070 */
[----:B------:R-:W-:Y:S01]  /*0e30*/  @!P1 IMAD.IADD R0, R0, 0x1, -R9 ;  /* 0x0000000100009824 */ /* 0x000fe200078e0a09 */
[----:B------:R-:W-:Y:S02]  /*0e40*/  @!P1 IADD3 R5, PT, PT, R5, 0x1, RZ ;  /* 0x0000000105059810 */ /* 0x000fe40007ffe0ff */
[----:B------:R-:W-:Y:S02]  /*0e50*/  ISETP.NE.AND P1, PT, RZ, UR4, PT ;  /* 0x00000004ff007c0c */ /* 0x000fe4000bf25270 */
[----:B------:R-:W-:Y:S02]  /*0e60*/  ISETP.GE.U32.AND P0, PT, R0, R9, PT ;  /* 0x000000090000720c */ /* 0x000fe40003f06070 */
[----:B------:R-:W-:Y:S01]  /*0e70*/  LOP3.LUT R0, R6, UR4, RZ, 0x3c, !PT ;  /* 0x0000000406007c12 */ /* 0x000fe2000f8e3cff */
[----:B------:R-:W0:Y:S03]  /*0e80*/  LDC.64 R8, c[0x0][0x398] ;  /* 0x0000e600ff087b82 */ /* 0x000e260000000a00 */
[----:B------:R-:W-:-:S07]  /*0e90*/  ISETP.GE.AND P2, PT, R0, RZ, PT ;  /* 0x000000ff0000720c */ /* 0x000fce0003f46270 */
[----:B------:R-:W-:-:S06]  /*0ea0*/  @P0 IADD3 R5, PT, PT, R5, 0x1, RZ ;  /* 0x0000000105050810 */ /* 0x000fcc0007ffe0ff */
        /* <DEDUP_REMOVED lines=21> */
[----:B------:R-:W-:Y:S01]  /*1000*/  VIADD R10, R13, 0xf3000000 ;  /* 0xf30000000d0a7836 */ /* 0x000fe20000000000 */
[----:B------:R0:W1:Y:S04]  /*1010*/  MUFU.RSQ R12, R13 ;  /* 0x0000000d000c7308 */ /* 0x0000680000001400 */
[----:B------:R-:W-:-:S13]  /*1020*/  ISETP.GT.U32.AND P0, PT, R10, 0x727fffff, PT ;  /* 0x727fffff0a00780c */ /* 0x000fda0003f04070 */
[----:B01----:R-:W-:Y:S05]  /*1030*/  @!P0 BRA `(.L_x_69) ;  /* 0x0000000000108947 */ /* 0x003fea0003800000 */
[----:B------:R-:W-:Y:S02]  /*1040*/  MOV R5, R13 ;  /* 0x0000000d00057202 */ /* 0x000fe40000000f00 */
[----:B------:R-:W-:-:S07]  /*1050*/  MOV R4, 0x1070 ;  /* 0x0000107000047802 */ /* 0x000fce0000000f00 */
[----:B------:R-:W-:Y:S05]  /*1060*/  CALL.REL.NOINC `($__internal_2_$__cuda_sm20_sqrt_rn_f32_slowpath) ;  /* 0x0000004000387944 */ /* 0x000fea0003c00000 */
[----:B------:R-:W-:Y:S05]  /*1070*/  BRA `(.L_x_70) ;  /* 0x0000000000107947 */ /* 0x000fea0003800000 */
.L_x_69:
[----:B------:R-:W-:Y:S01]  /*1080*/  FMUL.FTZ R4, R13, R12 ;  /* 0x0000000c0d047220 */ /* 0x000fe20000410000 */
[----:B------:R-:W-:-:S03]  /*1090*/  FMUL.FTZ R5, R12, 0.5 ;  /* 0x3f0000000c057820 */ /* 0x000fc60000410000 */
[----:B------:R-:W-:-:S04]  /*10a0*/  FFMA R23, -R4, R4, R13 ;  /* 0x0000000404177223 */ /* 0x000fc8000000010d */
[----:B------:R-:W-:-:S07]  /*10b0*/  FFMA R23, R23, R5, R4 ;  /* 0x0000000517177223 */ /* 0x000fce0000000004 */
.L_x_70:
[----:B------:R-:W-:Y:S05]  /*10c0*/  BSYNC.RECONVERGENT B0 ;  /* 0x0000000000007941 */ /* 0x000fea0003800200 */
.L_x_68:
[----:B------:R-:W0:Y:S01]  /*10d0*/  LDCU UR7, c[0x0][0x3b4] ;  /* 0x00007680ff0777ac */ /* 0x000e220008000800 */
[----:B------:R-:W1:Y:S01]  /*10e0*/  F2F.F64.F32 R4, R23 ;  /* 0x0000001700047310 */ /* 0x000e620000201800 */
[----:B------:R-:W-:Y:S01]  /*10f0*/  UMOV UR14, 0xeb1c432d ;  /* 0xeb1c432d000e7882 */ /* 0x000fe20000000000 */
[----:B------:R-:W-:Y:S01]  /*1100*/  UMOV UR15, 0x3f1a36e2 ;  /* 0x3f1a36e2000f7882 */ /* 0x000fe20000000000 */
[----:B0-----:R-:W-:-:S13]  /*1110*/  FSETP.GEU.AND P0, PT, R13, UR7, PT ;  /* 0x000000070d007c0b */ /* 0x001fda000bf0e000 */
[----:B-1----:R-:W-:-:S14]  /*1120*/  DSETP.LT.OR P0, PT, R4, UR14, P0 ;  /* 0x0000000e04007e2a */ /* 0x002fdc0008701400 */
[----:B------:R-:W-:Y:S05]  /*1130*/  @P0 BRA `(.L_x_67) ;  /* 0x00000018007c0947 */ /* 0x000fea0003800000 */
[----:B------:R-:W0:Y:S01]  /*1140*/  LDC R4, c[0x0][0x3b0] ;  /* 0x0000ec00ff047b82 */ /* 0x000e220000000800 */
[----:B------:R-:W-:Y:S01]  /*1150*/  BSSY.RECONVERGENT B3, `(.L_x_71) ;  /* 0x000001e000037945 */ /* 0x000fe20003800200 */
[----:B------:R-:W-:Y:S02]  /*1160*/  MOV R24, 0x3f800000 ;  /* 0x3f80000000187802 */ /* 0x000fe40000000f00 */
[----:B0-----:R-:W-:-:S13]  /*1170*/  FSETP.GTU.AND P0, PT, R13, R4, PT ;  /* 0x000000040d00720b */ /* 0x001fda0003f0c000 */
        /* <DEDUP_REMOVED lines=13> */
[----:B------:R-:W-:Y:S05]  /*1250*/  CALL.REL.NOINC `($__internal_3_$__cuda_sm3x_div_rn_noftz_f32_slowpath) ;  /* 0x0000004000147944 */ /* 0x000fea0003c00000 */
.L_x_74:
[----:B------:R-:W-:Y:S05]  /*1260*/  BSYNC.RECONVERGENT B4 ;  /* 0x0000000000047941 */ /* 0x000fea0003800200 */
.L_x_73:
[----:B------:R-:W-:Y:S01]  /*1270*/  FADD R4, -R4, 1 ;  /* 0x3f80000004047421 */ /* 0x000fe20000000100 */
[----:B------:R-:W-:Y:S02]  /*1280*/  HFMA2 R24, -RZ, RZ, 0, 0 ;  /* 0x00000000ff187431 */ /* 0x000fe400000001ff */
[----:B------:R-:W-:-:S03]  /*1290*/  IMAD.MOV.U32 R8, RZ, RZ, RZ ;  /* 0x000000ffff087224 */ /* 0x000fc600078e00ff */
[----:B------:R-:W0:Y:S02]  /*12a0*/  F2F.F64.F32 R4, R4 ;  /* 0x0000000400047310 */ /* 0x000e240000201800 */
[----:B0-----:R-:W-:Y:S01]  /*12b0*/  DSETP.MAX.AND P0, P1, RZ, R4, PT ;  /* 0x00000004ff00722a */ /* 0x001fe2000390f000 */
[----:B------:R-:W-:Y:S02]  /*12c0*/  MOV R9, R5 ;  /* 0x0000000500097202 */ /* 0x000fe40000000f00 */
[----:B------:R-:W-:-:S03]  /*12d0*/  MOV R25, R4 ;  /* 0x0000000400197202 */ /* 0x000fc60000000f00 */
[----:B------:R-:W-:Y:S02]  /*12e0*/  FSEL R11, R8, R9, P0 ;  /* 0x00000009080b7208 */ /* 0x000fe40000000000 */
[----:B------:R-:W-:-:S06]  /*12f0*/  SEL R24, R24, R25, P0 ;  /* 0x0000001918187207 */ /* 0x000fcc0000000000 */
[----:B------:R-:W-:-:S05]  /*1300*/  @P1 LOP3.LUT R11, R9, 0x80000, RZ, 0xfc, !PT ;  /* 0x00080000090b1812 */ /* 0x000fca00078efcff */
[----:B------:R-:W-:-:S04]  /*1310*/  IMAD.MOV.U32 R25, RZ, RZ, R11 ;  /* 0x000000ffff197224 */ /* 0x000fc800078e000b */
[----:B------:R0:W1:Y:S03]  /*1320*/  F2F.F32.F64 R24, R24 ;  /* 0x0000001800187310 */ /* 0x0000660000301000 */
.L_x_72:
[----:B------:R-:W-:Y:S05]  /*1330*/  BSYNC.RECONVERGENT B3 ;  /* 0x0000000000037941 */ /* 0x000fea0003800200 */
.L_x_71:
[----:B------:R-:W2:Y:S01]  /*1340*/  MUFU.RCP R4, R23 ;  /* 0x0000001700047308 */ /* 0x000ea20000001000 */
[----:B------:R-:W-:Y:S07]  /*1350*/  BSSY.RECONVERGENT B3, `(.L_x_75) ;  /* 0x000000d000037945 */ /* 0x000fee0003800200 */
[----:B------:R-:W3:Y:S01]  /*1360*/  FCHK P0, |R2|, R23 ;  /* 0x0000001702007302 */ /* 0x000ee20000000200 */
[----:B--2---:R-:W-:-:S04]  /*1370*/  FFMA R5, R4, -R23, 1 ;  /* 0x3f80000004057423 */ /* 0x004fc80000000817 */
[----:B------:R-:W-:-:S04]  /*1380*/  FFMA R5, R4, R5, R4 ;  /* 0x0000000504057223 */ /* 0x000fc80000000004 */
[----:B------:R-:W-:-:S04]  /*1390*/  FFMA R4, |R2|, R5, RZ ;  /* 0x0000000502047223 */ /* 0x000fc800000002ff */
[----:B------:R-:W-:-:S04]  /*13a0*/  FFMA R8, R4, -R23, |R2| ;  /* 0x8000001704087223 */ /* 0x000fc80000000402 */
[----:B------:R-:W-:Y:S01]  /*13b0*/  FFMA R9, R5, R8, R4 ;  /* 0x0000000805097223 */ /* 0x000fe20000000004 */
[----:B---3--:R-:W-:Y:S06]  /*13c0*/  @!P0 BRA `(.L_x_76) ;  /* 0x0000000000148947 */ /* 0x008fec0003800000 */
[----:B------:R-:W-:Y:S01]  /*13d0*/  FADD R5, |R2|, -RZ ;  /* 0x800000ff02057221 */ /* 0x000fe20000000200 */
[----:B------:R-:W-:Y:S02]  /*13e0*/  MOV R4, R23 ;  /* 0x0000001700047202 */ /* 0x000fe40000000f00 */
[----:B------:R-:W-:-:S07]  /*13f0*/  MOV R8, 0x1410 ;  /* 0x0000141000087802 */ /* 0x000fce0000000f00 */
[----:B01----:R-:W-:Y:S05]  /*1400*/  CALL.REL.NOINC `($__internal_3_$__cuda_sm3x_div_rn_noftz_f32_slowpath) ;  /* 0x0000003c00a87944 */ /* 0x003fea0003c00000 */
[----:B------:R-:W-:-:S07]  /*1410*/  MOV R9, R4 ;  /* 0x0000000400097202 */ /* 0x000fce0000000f00 */
.L_x_76:
[----:B------:R-:W-:Y:S05]  /*1420*/  BSYNC.RECONVERGENT B3 ;  /* 0x0000000000037941 */ /* 0x000fea0003800200 */
.L_x_75:
[----:B------:R-:W2:Y:S01]  /*1430*/  LDC.64 R4, c[0x0][0x3a8] ;  /* 0x0000ea00ff047b82 */ /* 0x000ea20000000a00 */
[----:B------:R-:W3:Y:S01]  /*1440*/  LDCU UR7, c[0x0][0x38c] ;  /* 0x00007180ff0777ac */ /* 0x000ee20008000800 */
[----:B--2---:R-:W-:-:S05]  /*1450*/  IMAD.WIDE R4, R16, 0x4, R4 ;  /* 0x0000000410047825 */ /* 0x004fca00078e0204 */
[----:B-1----:R1:W-:Y:S01]  /*1460*/  REDG.E.ADD.F32.FTZ.RN.STRONG.GPU desc[UR10][R4.64], R24 ;  /* 0x00000018040079a6 */ /* 0x0023e2000c12f30a */
[----:B------:R-:W-:Y:S01]  /*1470*/  FSETP.GT.AND P0, PT, R19, R20, PT ;  /* 0x000000141300720b */ /* 0x000fe20003f04000 */
[----:B------:R-:W-:Y:S01]  /*1480*/  UISETP.GE.U32.AND UP0, UPT, UR8, 0x7, UPT ;  /* 0x000000070800788c */ /* 0x000fe2000bf06070 */
[----:B------:R-:W-:Y:S02]  /*1490*/  IMAD R15, R15, 0x6, RZ ;  /* 0x000000060f0f7824 */ /* 0x000fe400078e02ff */
[----:B------:R-:W-:Y:S01]  /*14a0*/  FMUL R10, R9, R24 ;  /* 0x00000018090a7220 */ /* 0x000fe20000400000 */
[----:B------:R-:W-:Y:S01]  /*14b0*/  SEL R2, RZ, 0x1, !P0 ;  /* 0x00000001ff027807 */ /* 0x000fe20004000000 */
[----:B---3--:R-:W-:Y:S02]  /*14c0*/  IMAD R19, R16, UR7, RZ ;  /* 0x0000000710137c24 */ /* 0x008fe4000f8e02ff */
[----:B------:R-:W-:Y:S01]  /*14d0*/  IMAD.MOV.U32 R12, RZ, RZ, RZ ;  /* 0x000000ffff0c7224 */ /* 0x000fe200078e00ff */
[----:B------:R-:W-:-:S02]  /*14e0*/  IADD3 R11, PT, PT, R2, R15, RZ ;  /* 0x0000000f020b7210 */ /* 0x000fc40007ffe0ff */
[----:B------:R-:W-:-:S03]  /*14f0*/  SHF.R.S32.HI R2, RZ, 0x1f, R19 ;  /* 0x0000001fff027819 */ /* 0x000fc60000011413 */
[----:B------:R-:W-:Y:S01]  /*1500*/  IMAD R11, R11, UR7, RZ ;  /* 0x000000070b0b7c24 */ /* 0x000fe2000f8e02ff */
[----:B-1----:R-:W-:Y:S06]  /*1510*/  BRA.U !UP0, `(.L_x_77) ;  /* 0x0000000108bc7547 */ /* 0x002fec000b800000 */
[----:B------:R-:W1:Y:S01]  /*1520*/  LDCU.64 UR14, c[0x0][0x3a0] ;  /* 0x00007400ff0e77ac */ /* 0x000e620008000a00 */
[----:B------:R-:W-:Y:S01]  /*1530*/  BSSY B0, `(.L_x_78) ;  /* 0x000002c000007945 */ /* 0x000fe20003800000 */
[----:B------:R-:W-:Y:S01]  /*1540*/  MOV R13, R11 ;  /* 0x0000000b000d7202 */ /* 0x000fe20000000f00 */
[----:B------:R-:W-:-:S06]  /*1550*/  ULOP3.LUT UR7, UR7, 0x7ffffff8, URZ, 0xc0, !UPT ;  /* 0x7ffffff807077892 */ /* 0x000fcc000f8ec0ff */
[----:B------:R-:W-:-:S04]  /*1560*/  MOV R14, UR7 ;  /* 0x00000007000e7c02 */ /* 0x000fc80008000f00 */
[----:B------:R-:W-:Y:S02]  /*1570*/  IADD3 R12, PT, PT, -R14, RZ, RZ ;  /* 0x000000ff0e0c7210 */ /* 0x000fe40007ffe1ff */
[----:B-1----:R-:W-:-:S04]  /*1580*/  LEA R16, P0, R19, UR14, 0x2 ;  /* 0x0000000e13107c11 */ /* 0x002fc8000f8010ff */
[----:B------:R-:W-:Y:S02]  /*1590*/  IADD3 R16, P1, PT, R16, 0x10, RZ ;  /* 0x0000001010107810 */ /* 0x000fe40007f3e0ff */
[----:B------:R-:W-:-:S05]  /*15a0*/  LEA.HI.X R26, R19, UR15, R2, 0x2, P0 ;  /* 0x0000000f131a7c11 */ /* 0x000fca00080f1402 */
[----:B------:R-:W-:-:S07]  /*15b0*/  IMAD.X R26, RZ, RZ, R26, P1 ;  /* 0x000000ffff1a7224 */ /* 0x000fce00008e061a */
.L_x_79:
[----:B------:R-:W1:Y:S02]  /*15c0*/  LDC.64 R8, c[0x0][0x390] ;  /* 0x0000e400ff087b82 */ /* 0x000e640000000a00 */
[----:B-1----:R-:W-:-:S05]  /*15d0*/  IMAD.WIDE R8, R13, 0x4, R8 ;  /* 0x000000040d087825 */ /* 0x002fca00078e0208 */
[----:B----4-:R-:W0:Y:S01]  /*15e0*/  LDG.E R5, desc[UR10][R8.64] ;  /* 0x0000000a08057981 */ /* 0x010e22000c1e1900 */
[----:B------:R-:W-:Y:S01]  /*15f0*/  MOV R4, R16 ;  /* 0x0000001000047202 */ /* 0x000fe20000000f00 */
[----:B------:R-:W-:Y:S05]  /*1600*/  YIELD ;  /* 0x0000000000007946 */ /* 0x000fea0003800000 */
[----:B0-----:R-:W-:Y:S01]  /*1610*/  FMUL R25, R10, R5 ;  /* 0x000000050a197220 */ /* 0x001fe20000400000 */
        /* <DEDUP_REMOVED lines=17> */
[----:B------:R-:W2:Y:S01]  /*1730*/  LDG.E R20, desc[UR10][R8.64+0x18] ;  /* 0x0000180a08147981 */ /* 0x000ea2000c1e1900 */
[----:B------:R-:W-:Y:S01]  /*1740*/  IADD3 R12, PT, PT, R12, 0x8, RZ ;  /* 0x000000080c0c7810 */ /* 0x000fe20007ffe0ff */
[----:B--2---:R-:W-:-:S05]  /*1750*/  FMUL R29, R10, R20 ;  /* 0x000000140a1d7220 */ /* 0x004fca0000400000 */
[----:B------:R4:W-:Y:S04]  /*1760*/  REDG.E.ADD.F32.FTZ.RN.STRONG.GPU desc[UR10][R4.64+0x8], R29 ;  /* 0x0000081d040079a6 */ /* 0x0009e8000c12f30a */
[----:B------:R-:W2:Y:S01]  /*1770*/  LDG.E R20, desc[UR10][R8.64+0x1c] ;  /* 0x00001c0a08147981 */ /* 0x000ea2000c1e1900 */
[----:B------:R-:W-:Y:S02]  /*1780*/  ISETP.NE.AND P0, PT, R12, RZ, PT ;  /* 0x000000ff0c00720c */ /* 0x000fe40003f05270 */
[----:B---3--:R-:W-:Y:S02]  /*1790*/  IADD3 R16, P1, PT, R4, 0x20, RZ ;  /* 0x0000002004107810 */ /* 0x008fe40007f3e0ff */
[----:B------:R-:W-:-:S03]  /*17a0*/  IADD3 R13, PT, PT, R13, 0x8, RZ ;  /* 0x000000080d0d7810 */ /* 0x000fc60007ffe0ff */
[----:B------:R-:W-:Y:S02]  /*17b0*/  IMAD.X R26, RZ, RZ, R5, P1 ;  /* 0x000000ffff1a7224 */ /* 0x000fe400008e0605 */
[----:B--2---:R-:W-:-:S05]  /*17c0*/  FMUL R20, R10, R20 ;  /* 0x000000140a147220 */ /* 0x004fca0000400000 */
[----:B------:R4:W-:Y:S01]  /*17d0*/  REDG.E.ADD.F32.FTZ.RN.STRONG.GPU desc[UR10][R4.64+0xc], R20 ;  /* 0x00000c14040079a6 */ /* 0x0009e2000c12f30a */
[----:B------:R-:W-:Y:S05]  /*17e0*/  @P0 BRA `(.L_x_79) ;  /* 0xfffffffc00740947 */ /* 0x000fea000383ffff */
[----:B------:R-:W-:Y:S05]  /*17f0*/  BSYNC B0 ;  /* 0x0000000000007941 */ /* 0x000fea0003800000 */
.L_x_78:
[----:B------:R-:W-:-:S07]  /*1800*/  MOV R12, R14 ;  /* 0x0000000e000c7202 */ /* 0x000fce0000000f00 */
.L_x_77:
[----:B------:R-:W-:-:S09]  /*1810*/  UISETP.NE.AND UP0, UPT, UR12, URZ, UPT ;  /* 0x000000ff0c00728c */ /* 0x000fd2000bf05270 */
[----:B------:R-:W-:Y:S05]  /*1820*/  BRA.U !UP0, `(.L_x_80) ;  /* 0x0000000108e07547 */ /* 0x000fea000b800000 */
[----:B------:R-:W-:Y:S02]  /*1830*/  UIADD3 UR7, UPT, UPT, UR12, -0x1, URZ ;  /* 0xffffffff0c077890 */ /* 0x000fe4000fffe0ff */
[----:B------:R-:W-:Y:S02]  /*1840*/  UISETP.NE.AND UP1, UPT, UR13, URZ, UPT ;  /* 0x000000ff0d00728c */ /* 0x000fe4000bf25270 */
[----:B------:R-:W-:-:S09]  /*1850*/  UISETP.GE.U32.AND UP0, UPT, UR7, 0x3, UPT ;  /* 0x000000030700788c */ /* 0x000fd2000bf06070 */
[----:B------:R-:W-:Y:S05]  /*1860*/  BRA.U !UP0, `(.L_x_81) ;  /* 0x0000000108547547 */ /* 0x000fea000b800000 */
[----:B----4-:R-:W1:Y:S01]  /*1870*/  LDC.64 R4, c[0x0][0x390] ;  /* 0x0000e400ff047b82 */ /* 0x010e620000000a00 */
[----:B------:R-:W-:Y:S01]  /*1880*/  IADD3 R9, PT, PT, R11, R12, RZ ;  /* 0x0000000c0b097210 */ /* 0x000fe20007ffe0ff */
[----:B------:R-:W2:Y:S04]  /*1890*/  LDCU.64 UR14, c[0x0][0x3a0] ;  /* 0x00007400ff0e77ac */ /* 0x000ea80008000a00 */
[----:B-1----:R-:W-:-:S05]  /*18a0*/  IMAD.WIDE R4, R9, 0x4, R4 ;  /* 0x0000000409047825 */ /* 0x002fca00078e0204 */
[----:B------:R-:W3:Y:S01]  /*18b0*/  LDG.E R13, desc[UR10][R4.64] ;  /* 0x0000000a040d7981 */ /* 0x000ee2000c1e1900 */
[----:B------:R-:W-:-:S05]  /*18c0*/  IADD3 R9, P0, PT, R19, R12, RZ ;  /* 0x0000000c13097210 */ /* 0x000fca0007f1e0ff */
[----:B------:R-:W-:Y:S01]  /*18d0*/  IMAD.X R16, RZ, RZ, R2, P0 ;  /* 0x000000ffff107224 */ /* 0x000fe200000e0602 */
[----:B--2---:R-:W-:-:S04]  /*18e0*/  LEA R8, P0, R9, UR14, 0x2 ;  /* 0x0000000e09087c11 */ /* 0x004fc8000f8010ff */
[----:B------:R-:W-:Y:S01]  /*18f0*/  LEA.HI.X R9, R9, UR15, R16, 0x2, P0 ;  /* 0x0000000f09097c11 */ /* 0x000fe200080f1410 */
[----:B---3--:R-:W-:-:S05]  /*1900*/  FMUL R13, R10, R13 ;  /* 0x0000000d0a0d7220 */ /* 0x008fca0000400000 */
[----:B------:R1:W-:Y:S04]  /*1910*/  REDG.E.ADD.F32.FTZ.RN.STRONG.GPU desc[UR10][R8.64], R13 ;  /* 0x0000000d080079a6 */ /* 0x0003e8000c12f30a */
[----:B0-----:R-:W2:Y:S02]  /*1920*/  LDG.E R25, desc[UR10][R4.64+0x4] ;  /* 0x0000040a04197981 */ /* 0x001ea4000c1e1900 */
        /* <DEDUP_REMOVED lines=8> */
[----:B------:R-:W-:-:S07]  /*19b0*/  IADD3 R12, PT, PT, R12, 0x4, RZ ;  /* 0x000000040c0c7810 */ /* 0x000fce0007ffe0ff */
.L_x_81:
[----:B------:R-:W-:Y:S05]  /*19c0*/  BRA.U !UP1, `(.L_x_80) ;  /* 0x0000000109787547 */ /* 0x000fea000b800000 */
[----:B------:R-:W-:Y:S02]  /*19d0*/  UISETP.NE.AND UP0, UPT, UR13, 0x1, UPT ;  /* 0x000000010d00788c */ /* 0x000fe4000bf05270 */
[----:B------:R-:W-:-:S07]  /*19e0*/  UISETP.NE.AND UP1, UPT, UR6, URZ, UPT ;  /* 0x000000ff0600728c */ /* 0x000fce000bf25270 */
[----:B------:R-:W-:Y:S05]  /*19f0*/  BRA.U !UP0, `(.L_x_82) ;  /* 0x00000001083c7547 */ /* 0x000fea000b800000 */
[----:B----4-:R-:W2:Y:S01]  /*1a00*/  LDC.64 R4, c[0x0][0x390] ;  /* 0x0000e400ff047b82 */ /* 0x010ea20000000a00 */
[----:B-1----:R-:W-:Y:S01]  /*1a10*/  IADD3 R9, PT, PT, R11, R12, RZ ;  /* 0x0000000c0b097210 */ /* 0x002fe20007ffe0ff */
[----:B------:R-:W1:Y:S04]  /*1a20*/  LDCU.64 UR14, c[0x0][0x3a0] ;  /* 0x00007400ff0e77ac */ /* 0x000e680008000a00 */
[----:B--2---:R-:W-:-:S05]  /*1a30*/  IMAD.WIDE R4, R9, 0x4, R4 ;  /* 0x0000000409047825 */ /* 0x004fca00078e0204 */
[----:B------:R-:W2:Y:S01]  /*1a40*/  LDG.E R13, desc[UR10][R4.64] ;  /* 0x0000000a040d7981 */ /* 0x000ea2000c1e1900 */
[----:B------:R-:W-:-:S04]  /*1a50*/  IADD3 R9, P0, PT, R19, R12, RZ ;  /* 0x0000000c13097210 */ /* 0x000fc80007f1e0ff */
[----:B------:R-:W-:Y:S02]  /*1a60*/  IADD3.X R16, PT, PT, RZ, R2, RZ, P0, !PT ;  /* 0x00000002ff107210 */ /* 0x000fe400007fe4ff */
[----:B-1----:R-:W-:-:S04]  /*1a70*/  LEA R8, P0, R9, UR14, 0x2 ;  /* 0x0000000e09087c11 */ /* 0x002fc8000f8010ff */
[----:B------:R-:W-:Y:S01]  /*1a80*/  LEA.HI.X R9, R9, UR15, R16, 0x2, P0 ;  /* 0x0000000f09097c11 */ /* 0x000fe200080f1410 */
[----:B--2---:R-:W-:-:S05]  /*1a90*/  FMUL R13, R10, R13 ;  /* 0x0000000d0a0d7220 */ /* 0x004fca0000400000 */
[----:B------:R2:W-:Y:S04]  /*1aa0*/  REDG.E.ADD.F32.FTZ.RN.STRONG.GPU desc[UR10][R8.64], R13 ;  /* 0x0000000d080079a6 */ /* 0x0005e8000c12f30a */
[----:B0-----:R-:W3:Y:S02]  /*1ab0*/  LDG.E R25, desc[UR10][R4.64+0x4] ;  /* 0x0000040a04197981 */ /* 0x001ee4000c1e1900 */
[----:B---3--:R-:W-:-:S05]  /*1ac0*/  FMUL R25, R10, R25 ;  /* 0x000000190a197220 */ /* 0x008fca0000400000 */
[----:B------:R2:W-:Y:S01]  /*1ad0*/  REDG.E.ADD.F32.FTZ.RN.STRONG.GPU desc[UR10][R8.64+0x4], R25 ;  /* 0x00000419080079a6 */ /* 0x0005e2000c12f30a */
[----:B------:R-:W-:-:S07]  /*1ae0*/  VIADD R12, R12, 0x2 ;  /* 0x000000020c0c7836 */ /* 0x000fce0000000000 */
.L_x_82:
[----:B------:R-:W-:Y:S05]  /*1af0*/  BRA.U !UP1, `(.L_x_80) ;  /* 0x00000001092c7547 */ /* 0x000fea000b800000 */
[----:B----4-:R-:W3:Y:S01]  /*1b00*/  LDC.64 R4, c[0x0][0x390] ;  /* 0x0000e400ff047b82 */ /* 0x010ee20000000a00 */
[----:B------:R-:W-:Y:S01]  /*1b10*/  IADD3 R11, PT, PT, R11, R12, RZ ;  /* 0x0000000c0b0b7210 */ /* 0x000fe20007ffe0ff */
[----:B------:R-:W4:Y:S04]  /*1b20*/  LDCU.64 UR14, c[0x0][0x3a0] ;  /* 0x00007400ff0e77ac */ /* 0x000f280008000a00 */
[----:B---3--:R-:W-:-:S06]  /*1b30*/  IMAD.WIDE R4, R11, 0x4, R4 ;  /* 0x000000040b047825 */ /* 0x008fcc00078e0204 */
[----:B------:R-:W3:Y:S01]  /*1b40*/  LDG.E R5, desc[UR10][R4.64] ;  /* 0x0000000a04057981 */ /* 0x000ee2000c1e1900 */
[----:B-12---:R-:W-:-:S04]  /*1b50*/  IADD3 R9, P0, PT, R19, R12, RZ ;  /* 0x0000000c13097210 */ /* 0x006fc80007f1e0ff */
[----:B------:R-:W-:Y:S02]  /*1b60*/  IADD3.X R12, PT, PT, RZ, R2, RZ, P0, !PT ;  /* 0x00000002ff0c7210 */ /* 0x000fe400007fe4ff */
[----:B----4-:R-:W-:-:S04]  /*1b70*/  LEA R8, P0, R9, UR14, 0x2 ;  /* 0x0000000e09087c11 */ /* 0x010fc8000f8010ff */
[----:B------:R-:W-:Y:S01]  /*1b80*/  LEA.HI.X R9, R9, UR15, R12, 0x2, P0 ;  /* 0x0000000f09097c11 */ /* 0x000fe200080f140c */
[----:B---3--:R-:W-:-:S05]  /*1b90*/  FMUL R11, R10, R5 ;  /* 0x000000050a0b7220 */ /* 0x008fca0000400000 */
[----:B------:R3:W-:Y:S03]  /*1ba0*/  REDG.E.ADD.F32.FTZ.RN.STRONG.GPU desc[UR10][R8.64], R11 ;  /* 0x0000000b080079a6 */ /* 0x0007e6000c12f30a */
.L_x_80:
[----:B----4-:R-:W4:Y:S01]  /*1bb0*/  MUFU.RCP R4, R23 ;  /* 0x0000001700047308 */ /* 0x010f220000001000 */
[----:B------:R-:W-:Y:S01]  /*1bc0*/  FSETP.GT.AND P1, PT, R17, R18, PT ;  /* 0x000000121100720b */ /* 0x000fe20003f24000 */
[----:B------:R-:W-:Y:S01]  /*1bd0*/  BSSY.RECONVERGENT B3, `(.L_x_83) ;  /* 0x0000010000037945 */ /* 0x000fe20003800200 */
[----:B------:R-:W-:-:S05]  /*1be0*/  VIADD R16, R15, 0x3 ;  /* 0x000000030f107836 */ /* 0x000fca0000000000 */
[----:B------:R-:W5:Y:S06]  /*1bf0*/  FCHK P2, |R0|, R23 ;  /* 0x0000001700007302 */ /* 0x000f6c0000040200 */
[----:B------:R-:W-:Y:S01]  /*1c00*/  @!P1 IADD3 R16, PT, PT, R15, 0x2, RZ ;  /* 0x000000020f109810 */ /* 0x000fe20007ffe0ff */
[----:B----4-:R-:W-:-:S04]  /*1c10*/  FFMA R5, R4, -R23, 1 ;  /* 0x3f80000004057423 */ /* 0x010fc80000000817 */
[----:B-123--:R-:W-:Y:S01]  /*1c20*/  FFMA R8, R4, R5, R4 ;  /* 0x0000000504087223 */ /* 0x00efe20000000004 */
[----:B------:R-:W-:-:S03]  /*1c30*/  MOV R4, UR8 ;  /* 0x0000000800047c02 */ /* 0x000fc60008000f00 */
[----:B------:R-:W-:Y:S01]  /*1c40*/  FFMA R5, |R0|, R8, RZ ;  /* 0x0000000800057223 */ /* 0x000fe200000002ff */
[----:B------:R-:W-:-:S03]  /*1c50*/  ISETP.GE.U32.AND P0, PT, R4, 0x7, PT ;  /* 0x000000070400780c */ /* 0x000fc60003f06070 */
[----:B------:R-:W-:-:S04]  /*1c60*/  FFMA R4, R5, -R23, |R0| ;  /* 0x8000001705047223 */ /* 0x000fc80000000400 */
[----:B------:R-:W-:Y:S01]  /*1c70*/  FFMA R4, R8, R4, R5 ;  /* 0x0000000408047223 */ /* 0x000fe20000000005 */
[----:B-----5:R-:W-:Y:S06]  /*1c80*/  @!P2 BRA `(.L_x_84) ;  /* 0x000000000010a947 */ /* 0x020fec0003800000 */
[----:B------:R-:W-:Y:S01]  /*1c90*/  FADD R5, |R0|, -RZ ;  /* 0x800000ff00057221 */ /* 0x000fe20000000200 */
[----:B------:R-:W-:Y:S02]  /*1ca0*/  MOV R4, R23 ;  /* 0x0000001700047202 */ /* 0x000fe40000000f00 */
[----:B------:R-:W-:-:S07]  /*1cb0*/  MOV R8, 0x1cd0 ;  /* 0x00001cd000087802 */ /* 0x000fce0000000f00 */
[----:B0-----:R-:W-:Y:S05]  /*1cc0*/  CALL.REL.NOINC `($__internal_3_$__cuda_sm3x_div_rn_noftz_f32_slowpath) ;  /* 0x0000003400787944 */ /* 0x001fea0003c00000 */
.L_x_84:
[----:B------:R-:W-:Y:S05]  /*1cd0*/  BSYNC.RECONVERGENT B3 ;  /* 0x0000000000037941 */ /* 0x000fea0003800200 */
.L_x_83:
[----:B------:R-:W-:Y:S02]  /*1ce0*/  HFMA2 R10, -RZ, RZ, 0, 0 ;  /* 0x00000000ff0a7431 */ /* 0x000fe400000001ff */
[----:B------:R-:W-:Y:S01]  /*1cf0*/  FMUL R0, R4, R24 ;  /* 0x0000001804007220 */ /* 0x000fe20000400000 */
[----:B------:R-:W-:Y:S06]  /*1d00*/  @!P0 BRA `(.L_x_85) ;  /* 0x0000000000a48947 */ /* 0x000fec0003800000 */
[----:B------:R-:W-:Y:S01]  /*1d10*/  BSSY B0, `(.L_x_86) ;  /* 0x0000027000007945 */ /* 0x000fe20003800000 */
[----:B------:R-:W-:-:S07]  /*1d20*/  IMAD.MOV.U32 R11, RZ, RZ, RZ ;  /* 0x000000ffff0b7224 */ /* 0x000fce00078e00ff */
.L_x_87:
[----:B------:R-:W1:Y:S01]  /*1d30*/  LDC.64 R4, c[0x0][0x390] ;  /* 0x0000e400ff047b82 */ /* 0x000e620000000a00 */
[----:B------:R-:W-:Y:S05]  /*1d40*/  YIELD ;  /* 0x0000000000007946 */ /* 0x000fea0003800000 */
[----:B------:R-:W2:Y:S01]  /*1d50*/  LDCU UR7, c[0x0][0x38c] ;  /* 0x00007180ff0777ac */ /* 0x000ea20008000800 */
[----:B---3--:R-:W3:Y:S01]  /*1d60*/  LDCU.64 UR14, c[0x0][0x3a0] ;  /* 0x00007400ff0e77ac */ /* 0x008ee20008000a00 */
[----:B--2---:R-:W-:-:S04]  /*1d70*/  IMAD R9, R16, UR7, R11 ;  /* 0x0000000710097c24 */ /* 0x004fc8000f8e020b */
[----:B-1----:R-:W-:-:S05]  /*1d80*/  IMAD.WIDE R4, R9, 0x4, R4 ;  /* 0x0000000409047825 */ /* 0x002fca00078e0204 */
[----:B------:R-:W2:Y:S01]  /*1d90*/  LDG.E R13, desc[UR10][R4.64] ;  /* 0x0000000a040d7981 */ /* 0x000ea2000c1e1900 */
[----:B------:R-:W-:-:S04]  /*1da0*/  IADD3 R9, P0, PT, R19, R11, RZ ;  /* 0x0000000b13097210 */ /* 0x000fc80007f1e0ff */
[----:B------:R-:W-:Y:S02]  /*1db0*/  IADD3.X R10, PT, PT, RZ, R2, RZ, P0, !PT ;  /* 0x00000002ff0a7210 */ /* 0x000fe400007fe4ff */
[----:B---3--:R-:W-:-:S04]  /*1dc0*/  LEA R8, P0, R9, UR14, 0x2 ;  /* 0x0000000e09087c11 */ /* 0x008fc8000f8010ff */
[----:B------:R-:W-:Y:S01]  /*1dd0*/  LEA.HI.X R9, R9, UR15, R10, 0x2, P0 ;  /* 0x0000000f09097c11 */ /* 0x000fe200080f140a */
[----:B--2---:R-:W-:-:S05]  /*1de0*/  FMUL R13, R0, R13 ;  /* 0x0000000d000d7220 */ /* 0x004fca0000400000 */
[----:B------:R1:W-:Y:S04]  /*1df0*/  REDG.E.ADD.F32.FTZ.RN.STRONG.GPU desc[UR10][R8.64], R13 ;  /* 0x0000000d080079a6 */ /* 0x0003e8000c12f30a */
[----:B------:R-:W2:Y:S02]  /*1e00*/  LDG.E R17, desc[UR10][R4.64+0x4] ;  /* 0x0000040a04117981 */ /* 0x000ea4000c1e1900 */
[----:B--2---:R-:W-:-:S05]  /*1e10*/  FMUL R17, R0, R17 ;  /* 0x0000001100117220 */ /* 0x004fca0000400000 */
[----:B------:R2:W-:Y:S04]  /*1e20*/  REDG.E.ADD.F32.FTZ.RN.STRONG.GPU desc[UR10][R8.64+0x4], R17 ;  /* 0x00000411080079a6 */ /* 0x0005e8000c12f30a */
[----:B0-----:R-:W3:Y:S02]  /*1e30*/  LDG.E R25, desc[UR10][R4.64+0x8] ;  /* 0x0000080a04197981 */ /* 0x001ee4000c1e1900 */
[----:B---3--:R-:W-:-:S05]  /*1e40*/  FMUL R25, R0, R25 ;  /* 0x0000001900197220 */ /* 0x008fca0000400000 */
[----:B------:R0:W-:Y:S04]  /*1e50*/  REDG.E.ADD.F32.FTZ.RN.STRONG.GPU desc[UR10][R8.64+0x8], R25 ;  /* 0x00000819080079a6 */ /* 0x0001e8000c12f30a */
[----:B------:R-:W3:Y:S02]  /*1e60*/  LDG.E R27, desc[UR10][R4.64+0xc] ;  /* 0x00000c0a041b7981 */ /* 0x000ee4000c1e1900 */
[----:B---3--:R-:W-:-:S05]  /*1e70*/  FMUL R27, R0, R27 ;  /* 0x0000001b001b7220 */ /* 0x008fca0000400000 */
[----:B------:R3:W-:Y:S04]  /*1e80*/  REDG.E.ADD.F32.FTZ.RN.STRONG.GPU desc[UR10][R8.64+0xc], R27 ;  /* 0x00000c1b080079a6 */ /* 0x0007e8000c12f30a */
[----:B------:R-:W4:Y:S02]  /*1e90*/  LDG.E R29, desc[UR10][R4.64+0x10] ;  /* 0x0000100a041d7981 */ /* 0x000f24000c1e1900 */
[----:B----4-:R-:W-:-:S05]  /*1ea0*/  FMUL R29, R0, R29 ;  /* 0x0000001d001d7220 */ /* 0x010fca0000400000 */
[----:B------:R3:W-:Y:S04]  /*1eb0*/  REDG.E.ADD.F32.FTZ.RN.STRONG.GPU desc[UR10][R8.64+0x10], R29 ;  /* 0x0000101d080079a6 */ /* 0x0007e8000c12f30a */
[----:B-1----:R-:W4:Y:S02]  /*1ec0*/  LDG.E R13, desc[UR10][R4.64+0x14] ;  /* 0x0000140a040d7981 */ /* 0x002f24000c1e1900 */
[----:B----4-:R-:W-:-:S05]  /*1ed0*/  FMUL R13, R0, R13 ;  /* 0x0000000d000d7220 */ /* 0x010fca0000400000 */
[----:B------:R3:W-:Y:S04]  /*1ee0*/  REDG.E.ADD.F32.FTZ.RN.STRONG.GPU desc[UR10][R8.64+0x14], R13 ;  /* 0x0000140d080079a6 */ /* 0x0007e8000c12f30a */
[----:B--2---:R-:W2:Y:S01]  /*1ef0*/  LDG.E R17, desc[UR10][R4.64+0x18] ;  /* 0x0000180a04117981 */ /* 0x004ea2000c1e1900 */
[----:B------:R-:W-:Y:S01]  /*1f00*/  IADD3 R11, PT, PT, R11, 0x8, RZ ;  /* 0x000000080b0b7810 */ /* 0x000fe20007ffe0ff */
[----:B--2---:R-:W-:-:S05]  /*1f10*/  FMUL R17, R0, R17 ;  /* 0x0000001100117220 */ /* 0x004fca0000400000 */
[----:B------:R3:W-:Y:S04]  /*1f20*/  REDG.E.ADD.F32.FTZ.RN.STRONG.GPU desc[UR10][R8.64+0x18], R17 ;  /* 0x00001811080079a6 */ /* 0x0007e8000c12f30a */
[----:B0-----:R-:W2:Y:S01]  /*1f30*/  LDG.E R25, desc[UR10][R4.64+0x1c] ;  /* 0x00001c0a04197981 */ /* 0x001ea2000c1e1900 */
[----:B------:R-:W-:Y:S01]  /*1f40*/  ISETP.NE.AND P0, PT, R11, R14, PT ;  /* 0x0000000e0b00720c */ /* 0x000fe20003f05270 */
[----:B--2---:R-:W-:-:S05]  /*1f50*/  FMUL R25, R0, R25 ;  /* 0x0000001900197220 */ /* 0x004fca0000400000 */
[----:B------:R3:W-:Y:S07]  /*1f60*/  REDG.E.ADD.F32.FTZ.RN.STRONG.GPU desc[UR10][R8.64+0x1c], R25 ;  /* 0x00001c19080079a6 */ /* 0x0007ee000c12f30a */
[----:B------:R-:W-:Y:S05]  /*1f70*/  @P0 BRA `(.L_x_87) ;  /* 0xfffffffc006c0947 */ /* 0x000fea000383ffff */
[----:B------:R-:W-:Y:S05]  /*1f80*/  BSYNC B0 ;  /* 0x0000000000007941 */ /* 0x000fea0003800000 */
.L_x_86:
[----:B------:R-:W-:-:S07]  /*1f90*/  MOV R10, R14 ;  /* 0x0000000e000a7202 */ /* 0x000fce0000000f00 */
.L_x_85:
[----:B------:R-:W-:-:S09]  /*1fa0*/  UISETP.NE.AND UP0, UPT, UR12, URZ, UPT ;  /* 0x000000ff0c00728c */ /* 0x000fd2000bf05270 */
[----:B------:R-:W-:Y:S05]  /*1fb0*/  BRA.U !UP0, `(.L_x_88) ;  /* 0x0000000108ec7547 */ /* 0x000fea000b800000 */
[----:B------:R-:W-:Y:S02]  /*1fc0*/  UIADD3 UR7, UPT, UPT, UR12, -0x1, URZ ;  /* 0xffffffff0c077890 */ /* 0x000fe4000fffe0ff */
[----:B------:R-:W-:Y:S02]  /*1fd0*/  UISETP.NE.AND UP1, UPT, UR13, URZ, UPT ;  /* 0x000000ff0d00728c */ /* 0x000fe4000bf25270 */
[----:B------:R-:W-:-:S09]  /*1fe0*/  UISETP.GE.U32.AND UP0, UPT, UR7, 0x3, UPT ;  /* 0x000000030700788c */ /* 0x000fd2000bf06070 */
[----:B------:R-:W-:Y:S05]  /*1ff0*/  BRA.U !UP0, `(.L_x_89) ;  /* 0x0000000108587547 */ /* 0x000fea000b800000 */
[----:B------:R-:W1:Y:S01]  /*2000*/  LDC.64 R4, c[0x0][0x390] ;  /* 0x0000e400ff047b82 */ /* 0x000e620000000a00 */
[----:B------:R-:W3:Y:S01]  /*2010*/  LDCU UR7, c[0x0][0x38c] ;  /* 0x00007180ff0777ac */ /* 0x000ee20008000800 */
[----:B------:R-:W2:Y:S01]  /*2020*/  LDCU.64 UR14, c[0x0][0x3a0] ;  /* 0x00007400ff0e77ac */ /* 0x000ea20008000a00 */
[----:B---3--:R-:W-:-:S04]  /*2030*/  IMAD R9, R16, UR7, R10 ;  /* 0x0000000710097c24 */ /* 0x008fc8000f8e020a */
        /* <DEDUP_REMOVED lines=14> */
[----:B0-----:R-:W2:Y:S02]  /*2120*/  LDG.E R25, desc[UR10][R4.64+0xc] ;  /* 0x00000c0a04197981 */ /* 0x001ea4000c1e1900 */
[----:B--2---:R-:W-:-:S05]  /*2130*/  FMUL R25, R0, R25 ;  /* 0x0000001900197220 */ /* 0x004fca0000400000 */
[----:B------:R1:W-:Y:S01]  /*2140*/  REDG.E.ADD.F32.FTZ.RN.STRONG.GPU desc[UR10][R8.64+0xc], R25 ;  /* 0x00000c19080079a6 */ /* 0x0003e2000c12f30a */
[----:B------:R-:W-:-:S07]  /*2150*/  IADD3 R10, PT, PT, R10, 0x4, RZ ;  /* 0x000000040a0a7810 */ /* 0x000fce0007ffe0ff */
.L_x_89:
[----:B------:R-:W-:Y:S05]  /*2160*/  BRA.U !UP1, `(.L_x_88) ;  /* 0x0000000109807547 */ /* 0x000fea000b800000 */
[----:B------:R-:W-:Y:S02]  /*2170*/  UISETP.NE.AND UP0, UPT, UR13, 0x1, UPT ;  /* 0x000000010d00788c */ /* 0x000fe4000bf05270 */
[----:B------:R-:W-:-:S07]  /*2180*/  UISETP.NE.AND UP1, UPT, UR6, URZ, UPT ;  /* 0x000000ff0600728c */ /* 0x000fce000bf25270 */
[----:B------:R-:W-:Y:S05]  /*2190*/  BRA.U !UP0, `(.L_x_90) ;  /* 0x0000000108407547 */ /* 0x000fea000b800000 */
[----:B------:R-:W2:Y:S01]  /*21a0*/  LDC.64 R4, c[0x0][0x390] ;  /* 0x0000e400ff047b82 */ /* 0x000ea20000000a00 */
[----:B------:R-:W1:Y:S01]  /*21b0*/  LDCU UR7, c[0x0][0x38c] ;  /* 0x00007180ff0777ac */ /* 0x000e620008000800 */
[----:B------:R-:W4:Y:S01]  /*21c0*/  LDCU.64 UR14, c[0x0][0x3a0] ;  /* 0x00007400ff0e77ac */ /* 0x000f220008000a00 */
[----:B-1-3--:R-:W-:-:S04]  /*21d0*/  IMAD R9, R16, UR7, R10 ;  /* 0x0000000710097c24 */ /* 0x00afc8000f8e020a */
[----:B--2---:R-:W-:-:S05]  /*21e0*/  IMAD.WIDE R4, R9, 0x4, R4 ;  /* 0x0000000409047825 */ /* 0x004fca00078e0204 */
[----:B------:R-:W2:Y:S01]  /*21f0*/  LDG.E R11, desc[UR10][R4.64] ;  /* 0x0000000a040b7981 */ /* 0x000ea2000c1e1900 */
[----:B------:R-:W-:-:S04]  /*2200*/  IADD3 R9, P0, PT, R19, R10, RZ ;  /* 0x0000000a13097210 */ /* 0x000fc80007f1e0ff */
[----:B------:R-:W-:Y:S02]  /*2210*/  IADD3.X R12, PT, PT, RZ, R2, RZ, P0, !PT ;  /* 0x00000002ff0c7210 */ /* 0x000fe400007fe4ff */
[----:B----4-:R-:W-:-:S04]  /*2220*/  LEA R8, P0, R9, UR14, 0x2 ;  /* 0x0000000e09087c11 */ /* 0x010fc8000f8010ff */
[----:B------:R-:W-:Y:S01]  /*2230*/  LEA.HI.X R9, R9, UR15, R12, 0x2, P0 ;  /* 0x0000000f09097c11 */ /* 0x000fe200080f140c */
[----:B--2---:R-:W-:-:S05]  /*2240*/  FMUL R11, R0, R11 ;  /* 0x0000000b000b7220 */ /* 0x004fca0000400000 */
[----:B------:R2:W-:Y:S04]  /*2250*/  REDG.E.ADD.F32.FTZ.RN.STRONG.GPU desc[UR10][R8.64], R11 ;  /* 0x0000000b080079a6 */ /* 0x0005e8000c12f30a */
[----:B------:R-:W3:Y:S02]  /*2260*/  LDG.E R13, desc[UR10][R4.64+0x4] ;  /* 0x0000040a040d7981 */ /* 0x000ee4000c1e1900 */
[----:B---3--:R-:W-:-:S05]  /*2270*/  FMUL R13, R0, R13 ;  /* 0x0000000d000d7220 */ /* 0x008fca0000400000 */
[----:B------:R2:W-:Y:S01]  /*2280*/  REDG.E.ADD.F32.FTZ.RN.STRONG.GPU desc[UR10][R8.64+0x4], R13 ;  /* 0x0000040d080079a6 */ /* 0x0005e2000c12f30a */
[----:B------:R-:W-:-:S07]  /*2290*/  IADD3 R10, PT, PT, R10, 0x2, RZ ;  /* 0x000000020a0a7810 */ /* 0x000fce0007ffe0ff */
.L_x_90:
[----:B------:R-:W-:Y:S05]  /*22a0*/  BRA.U !UP1, `(.L_x_88) ;  /* 0x0000000109307547 */ /* 0x000fea000b800000 */
[----:B------:R-:W4:Y:S01]  /*22b0*/  LDC.64 R4, c[0x0][0x390] ;  /* 0x0000e400ff047b82 */ /* 0x000f220000000a00 */
[----:B------:R-:W1:Y:S01]  /*22c0*/  LDCU UR7, c[0x0][0x38c] ;  /* 0x00007180ff0777ac */ /* 0x000e620008000800 */
[----:B------:R-:W5:Y:S01]  /*22d0*/  LDCU.64 UR14, c[0x0][0x3a0] ;  /* 0x00007400ff0e77ac */ /* 0x000f620008000a00 */
[----:B-123--:R-:W-:-:S04]  /*22e0*/  IMAD R9, R16, UR7, R10 ;  /* 0x0000000710097c24 */ /* 0x00efc8000f8e020a */
[----:B----4-:R-:W-:-:S06]  /*22f0*/  IMAD.WIDE R8, R9, 0x4, R4 ;  /* 0x0000000409087825 */ /* 0x010fcc00078e0204 */
[----:B------:R-:W2:Y:S01]  /*2300*/  LDG.E R9, desc[UR10][R8.64] ;  /* 0x0000000a08097981 */ /* 0x000ea2000c1e1900 */
[----:B------:R-:W-:-:S05]  /*2310*/  IADD3 R5, P0, PT, R19, R10, RZ ;  /* 0x0000000a13057210 */ /* 0x000fca0007f1e0ff */
[----:B------:R-:W-:Y:S01]  /*2320*/  IMAD.X R10, RZ, RZ, R2, P0 ;  /* 0x000000ffff0a7224 */ /* 0x000fe200000e0602 */
[----:B-----5:R-:W-:-:S04]  /*2330*/  LEA R4, P0, R5, UR14, 0x2 ;  /* 0x0000000e05047c11 */ /* 0x020fc8000f8010ff */
[----:B------:R-:W-:Y:S01]  /*2340*/  LEA.HI.X R5, R5, UR15, R10, 0x2, P0 ;  /* 0x0000000f05057c11 */ /* 0x000fe200080f140a */
[----:B--2---:R-:W-:-:S05]  /*2350*/  FMUL R11, R0, R9 ;  /* 0x00000009000b7220 */ /* 0x004fca0000400000 */
[----:B------:R4:W-:Y:S03]  /*2360*/  REDG.E.ADD.F32.FTZ.RN.STRONG.GPU desc[UR10][R4.64], R11 ;  /* 0x0000000b040079a6 */ /* 0x0009e6000c12f30a */
.L_x_88:
[----:B------:R-:W4:Y:S01]  /*2370*/  MUFU.RCP R0, R23 ;  /* 0x0000001700007308 */ /* 0x000f220000001000 */
[----:B------:R-:W-:Y:S01]  /*2380*/  FSETP.GT.AND P1, PT, R21, R22, PT ;  /* 0x000000161500720b */ /* 0x000fe20003f24000 */
[----:B------:R-:W-:Y:S06]  /*2390*/  BSSY.RECONVERGENT B3, `(.L_x_91) ;  /* 0x0000010000037945 */ /* 0x000fec0003800200 */
[----:B------:R-:W5:Y:S01]  /*23a0*/  FCHK P2, |R3|, R23 ;  /* 0x0000001703007302 */ /* 0x000f620000040200 */
[----:B----4-:R-:W-:-:S04]  /*23b0*/  FFMA R5, R0, -R23, 1 ;  /* 0x3f80000000057423 */ /* 0x010fc80000000817 */
[----:B-123--:R-:W-:Y:S01]  /*23c0*/  FFMA R9, R0, R5, R0 ;  /* 0x0000000500097223 */ /* 0x00efe20000000000 */
[----:B------:R-:W-:-:S03]  /*23d0*/  MOV R0, UR8 ;  /* 0x0000000800007c02 */ /* 0x000fc60008000f00 */
[----:B------:R-:W-:Y:S01]  /*23e0*/  FFMA R4, |R3|, R9, RZ ;  /* 0x0000000903047223 */ /* 0x000fe200000002ff */
[----:B------:R-:W-:Y:S02]  /*23f0*/  ISETP.GE.U32.AND P0, PT, R0, 0x7, PT ;  /* 0x000000070000780c */ /* 0x000fe40003f06070 */
[C---:B------:R-:W-:Y:S01]  /*2400*/  IADD3 R0, PT, PT, R15.reuse, 0x5, RZ ;  /* 0x000000050f007810 */ /* 0x040fe20007ffe0ff */
[----:B------:R-:W-:Y:S01]  /*2410*/  FFMA R5, R4, -R23, |R3| ;  /* 0x8000001704057223 */ /* 0x000fe20000000403 */
[----:B------:R-:W-:-:S03]  /*2420*/  @!P1 IADD3 R0, PT, PT, R15, 0x4, RZ ;  /* 0x000000040f009810 */ /* 0x000fc60007ffe0ff */
[----:B------:R-:W-:Y:S01]  /*2430*/  FFMA R4, R9, R5, R4 ;  /* 0x0000000509047223 */ /* 0x000fe20000000004 */
[----:B-----5:R-:W-:Y:S06]  /*2440*/  @!P2 BRA `(.L_x_92) ;  /* 0x000000000010a947 */ /* 0x020fec0003800000 */
[----:B------:R-:W-:Y:S01]  /*2450*/  FADD R5, |R3|, -RZ ;  /* 0x800000ff03057221 */ /* 0x000fe20000000200 */
[----:B------:R-:W-:Y:S01]  /*2460*/  IMAD.MOV.U32 R4, RZ, RZ, R23 ;  /* 0x000000ffff047224 */ /* 0x000fe200078e0017 */
[----:B------:R-:W-:-:S07]  /*2470*/  MOV R8, 0x2490 ;  /* 0x0000249000087802 */ /* 0x000fce0000000f00 */
[----:B0-----:R-:W-:Y:S05]  /*2480*/  CALL.REL.NOINC `($__internal_3_$__cuda_sm3x_div_rn_noftz_f32_slowpath) ;  /* 0x0000002c00887944 */ /* 0x001fea0003c00000 */
.L_x_92:
[----:B------:R-:W-:Y:S05]  /*2490*/  BSYNC.RECONVERGENT B3 ;  /* 0x0000000000037941 */ /* 0x000fea0003800200 */
.L_x_91:
[----:B------:R-:W-:Y:S02]  /*24a0*/  HFMA2 R3, -RZ, RZ, 0, 0 ;  /* 0x00000000ff037431 */ /* 0x000fe400000001ff */
[----:B------:R-:W-:Y:S01]  /*24b0*/  FMUL R24, R4, R24 ;  /* 0x0000001804187220 */ /* 0x000fe20000400000 */
[----:B------:R-:W-:Y:S06]  /*24c0*/  @!P0 BRA `(.L_x_93) ;  /* 0x0000000000a48947 */ /* 0x000fec0003800000 */
[----:B------:R-:W-:Y:S01]  /*24d0*/  BSSY B0, `(.L_x_94) ;  /* 0x0000027000007945 */ /* 0x000fe20003800000 */
[----:B------:R-:W-:-:S07]  /*24e0*/  MOV R3, RZ ;  /* 0x000000ff00037202 */ /* 0x000fce0000000f00 */
.L_x_95:
[----:B------:R-:W1:Y:S01]  /*24f0*/  LDC.64 R8, c[0x0][0x390] ;  /* 0x0000e400ff087b82 */ /* 0x000e620000000a00 */
[----:B------:R-:W-:Y:S05]  /*2500*/  YIELD ;  /* 0x0000000000007946 */ /* 0x000fea0003800000 */
[----:B------:R-:W2:Y:S01]  /*2510*/  LDCU UR7, c[0x0][0x38c] ;  /* 0x00007180ff0777ac */ /* 0x000ea20008000800 */
[----:B------:R-:W3:Y:S01]  /*2520*/  LDCU.64 UR14, c[0x0][0x3a0] ;  /* 0x00007400ff0e77ac */ /* 0x000ee20008000a00 */
[----:B--2-4-:R-:W-:-:S04]  /*2530*/  IMAD R5, R0, UR7, R3 ;  /* 0x0000000700057c24 */ /* 0x014fc8000f8e0203 */
        /* <DEDUP_REMOVED lines=17> */
[----:B------:R-:W5:Y:S02]  /*2650*/  LDG.E R21, desc[UR10][R8.64+0x10] ;  /* 0x0000100a08157981 */ /* 0x000f64000c1e1900 */
[----:B-----5:R-:W-:-:S05]  /*2660*/  FMUL R21, R24, R21 ;  /* 0x0000001518157220 */ /* 0x020fca0000400000 */
[----:B------:R4:W-:Y:S04]  /*2670*/  REDG.E.ADD.F32.FTZ.RN.STRONG.GPU desc[UR10][R4.64+0x10], R21 ;  /* 0x00001015040079a6 */ /* 0x0009e8000c12f30a */
[----:B-1----:R-:W5:Y:S02]  /*2680*/  LDG.E R11, desc[UR10][R8.64+0x14] ;  /* 0x0000140a080b7981 */ /* 0x002f64000c1e1900 */
[----:B-----5:R-:W-:-:S05]  /*2690*/  FMUL R11, R24, R11 ;  /* 0x0000000b180b7220 */ /* 0x020fca0000400000 */
[----:B------:R4:W-:Y:S04]  /*26a0*/  REDG.E.ADD.F32.FTZ.RN.STRONG.GPU desc[UR10][R4.64+0x14], R11 ;  /* 0x0000140b040079a6 */ /* 0x0009e8000c12f30a */
[----:B--2---:R-:W2:Y:S01]  /*26b0*/  LDG.E R13, desc[UR10][R8.64+0x18] ;  /* 0x0000180a080d7981 */ /* 0x004ea2000c1e1900 */
[----:B------:R-:W-:Y:S01]  /*26c0*/  IADD3 R3, PT, PT, R3, 0x8, RZ ;  /* 0x0000000803037810 */ /* 0x000fe20007ffe0ff */
[----:B--2---:R-:W-:-:S05]  /*26d0*/  FMUL R13, R24, R13 ;  /* 0x0000000d180d7220 */ /* 0x004fca0000400000 */
[----:B------:R4:W-:Y:S04]  /*26e0*/  REDG.E.ADD.F32.FTZ.RN.STRONG.GPU desc[UR10][R4.64+0x18], R13 ;  /* 0x0000180d040079a6 */ /* 0x0009e8000c12f30a */
[----:B---3--:R-:W2:Y:S01]  /*26f0*/  LDG.E R15, desc[UR10][R8.64+0x1c] ;  /* 0x00001c0a080f7981 */ /* 0x008ea2000c1e1900 */
[----:B------:R-:W-:Y:S01]  /*2700*/  ISETP.NE.AND P0, PT, R3, R14, PT ;  /* 0x0000000e0300720c */ /* 0x000fe20003f05270 */
[----:B--2---:R-:W-:-:S05]  /*2710*/  FMUL R15, R24, R15 ;  /* 0x0000000f180f7220 */ /* 0x004fca0000400000 */
[----:B------:R4:W-:Y:S07]  /*2720*/  REDG.E.ADD.F32.FTZ.RN.STRONG.GPU desc[UR10][R4.64+0x1c], R15 ;  /* 0x00001c0f040079a6 */ /* 0x0009ee000c12f30a */
[----:B------:R-:W-:Y:S05]  /*2730*/  @P0 BRA `(.L_x_95) ;  /* 0xfffffffc006c0947 */ /* 0x000fea000383ffff */
[----:B------:R-:W-:Y:S05]  /*2740*/  BSYNC B0 ;  /* 0x0000000000007941 */ /* 0x000fea0003800000 */
.L_x_94:
[----:B------:R-:W-:-:S07]  /*2750*/  IMAD.MOV.U32 R3, RZ, RZ, R14 ;  /* 0x000000ffff037224 */ /* 0x000fce00078e000e */
.L_x_93:
[----:B------:R-:W-:-:S09]  /*2760*/  UISETP.NE.AND UP0, UPT, UR12, URZ, UPT ;  /* 0x000000ff0c00728c */ /* 0x000fd2000bf05270 */
[----:B------:R-:W-:Y:S05]  /*2770*/  BRA.U !UP0, `(.L_x_67) ;  /* 0x0000000108ec7547 */ /* 0x000fea000b800000 */
[----:B------:R-:W-:Y:S02]  /*2780*/  UIADD3 UR7, UPT, UPT, UR12, -0x1, URZ ;  /* 0xffffffff0c077890 */ /* 0x000fe4000fffe0ff */
[----:B------:R-:W-:Y:S02]  /*2790*/  UISETP.NE.AND UP1, UPT, UR13, URZ, UPT ;  /* 0x000000ff0d00728c */ /* 0x000fe4000bf25270 */
[----:B------:R-:W-:-:S09]  /*27a0*/  UISETP.GE.U32.AND UP0, UPT, UR7, 0x3, UPT ;  /* 0x000000030700788c */ /* 0x000fd2000bf06070 */
[----:B------:R-:W-:Y:S05]  /*27b0*/  BRA.U !UP0, `(.L_x_96) ;  /* 0x0000000108587547 */ /* 0x000fea000b800000 */
[----:B------:R-:W1:Y:S01]  /*27c0*/  LDC.64 R8, c[0x0][0x390] ;  /* 0x0000e400ff087b82 */ /* 0x000e620000000a00 */
[----:B------:R-:W4:Y:S01]  /*27d0*/  LDCU UR7, c[0x0][0x38c] ;  /* 0x00007180ff0777ac */ /* 0x000f220008000800 */
[----:B------:R-:W2:Y:S01]  /*27e0*/  LDCU.64 UR14, c[0x0][0x3a0] ;  /* 0x00007400ff0e77ac */ /* 0x000ea20008000a00 */
[----:B----4-:R-:W-:-:S04]  /*27f0*/  IMAD R5, R0, UR7, R3 ;  /* 0x0000000700057c24 */ /* 0x010fc8000f8e0203 */
[----:B-1----:R-:W-:-:S05]  /*2800*/  IMAD.WIDE R8, R5, 0x4, R8 ;  /* 0x0000000405087825 */ /* 0x002fca00078e0208 */
[----:B------:R-:W3:Y:S01]  /*2810*/  LDG.E R11, desc[UR10][R8.64] ;  /* 0x0000000a080b7981 */ /* 0x000ee2000c1e1900 */
[----:B------:R-:W-:-:S04]  /*2820*/  IADD3 R5, P0, PT, R19, R3, RZ ;  /* 0x0000000313057210 */ /* 0x000fc80007f1e0ff */
[----:B------:R-:W-:Y:S02]  /*2830*/  IADD3.X R10, PT, PT, RZ, R2, RZ, P0, !PT ;  /* 0x00000002ff0a7210 */ /* 0x000fe400007fe4ff */
        /* <DEDUP_REMOVED lines=14> */
.L_x_96:
[----:B------:R-:W-:Y:S05]  /*2920*/  BRA.U !UP1, `(.L_x_67) ;  /* 0x0000000109807547 */ /* 0x000fea000b800000 */
[----:B------:R-:W-:Y:S02]  /*2930*/  UISETP.NE.AND UP0, UPT, UR13, 0x1, UPT ;  /* 0x000000010d00788c */ /* 0x000fe4000bf05270 */
[----:B------:R-:W-:-:S07]  /*2940*/  UISETP.NE.AND UP1, UPT, UR6, URZ, UPT ;  /* 0x000000ff0600728c */ /* 0x000fce000bf25270 */
[----:B------:R-:W-:Y:S05]  /*2950*/  BRA.U !UP0, `(.L_x_97) ;  /* 0x0000000108407547 */ /* 0x000fea000b800000 */
[----:B------:R-:W2:Y:S01]  /*2960*/  LDC.64 R8, c[0x0][0x390] ;  /* 0x0000e400ff087b82 */ /* 0x000ea20000000a00 */
[----:B------:R-:W1:Y:S01]  /*2970*/  LDCU UR7, c[0x0][0x38c] ;  /* 0x00007180ff0777ac */ /* 0x000e620008000800 */
[----:B------:R-:W3:Y:S01]  /*2980*/  LDCU.64 UR14, c[0x0][0x3a0] ;  /* 0x00007400ff0e77ac */ /* 0x000ee20008000a00 */
[----:B-1--4-:R-:W-:-:S04]  /*2990*/  IMAD R5, R0, UR7, R3 ;  /* 0x0000000700057c24 */ /* 0x012fc8000f8e0203 */
[----:B--2---:R-:W-:-:S05]  /*29a0*/  IMAD.WIDE R8, R5, 0x4, R8 ;  /* 0x0000000405087825 */ /* 0x004fca00078e0208 */
[----:B------:R-:W2:Y:S01]  /*29b0*/  LDG.E R11, desc[UR10][R8.64] ;  /* 0x0000000a080b7981 */ /* 0x000ea2000c1e1900 */
[----:B------:R-:W-:-:S04]  /*29c0*/  IADD3 R5, P0, PT, R19, R3, RZ ;  /* 0x0000000313057210 */ /* 0x000fc80007f1e0ff */
[----:B------:R-:W-:Y:S02]  /*29d0*/  IADD3.X R10, PT, PT, RZ, R2, RZ, P0, !PT ;  /* 0x00000002ff0a7210 */ /* 0x000fe400007fe4ff */
[----:B---3--:R-:W-:-:S04]  /*29e0*/  LEA R4, P0, R5, UR14, 0x2 ;  /* 0x0000000e05047c11 */ /* 0x008fc8000f8010ff */
[----:B------:R-:W-:Y:S01]  /*29f0*/  LEA.HI.X R5, R5, UR15, R10, 0x2, P0 ;  /* 0x0000000f05057c11 */ /* 0x000fe200080f140a */
[----:B--2---:R-:W-:-:S05]  /*2a00*/  FMUL R11, R24, R11 ;  /* 0x0000000b180b7220 */ /* 0x004fca0000400000 */
[----:B------:R2:W-:Y:S04]  /*2a10*/  REDG.E.ADD.F32.FTZ.RN.STRONG.GPU desc[UR10][R4.64], R11 ;  /* 0x0000000b040079a6 */ /* 0x0005e8000c12f30a */
[----:B------:R-:W3:Y:S02]  /*2a20*/  LDG.E R13, desc[UR10][R8.64+0x4] ;  /* 0x0000040a080d7981 */ /* 0x000ee4000c1e1900 */
[----:B---3--:R-:W-:-:S05]  /*2a30*/  FMUL R13, R24, R13 ;  /* 0x0000000d180d7220 */ /* 0x008fca0000400000 */
[----:B------:R2:W-:Y:S01]  /*2a40*/  REDG.E.ADD.F32.FTZ.RN.STRONG.GPU desc[UR10][R4.64+0x4], R13 ;  /* 0x0000040d040079a6 */ /* 0x0005e2000c12f30a */
[----:B------:R-:W-:-:S07]  /*2a50*/  IADD3 R3, PT, PT, R3, 0x2, RZ ;  /* 0x0000000203037810 */ /* 0x000fce0007ffe0ff */
.L_x_97:
[----:B------:R-:W-:Y:S05]  /*2a60*/  BRA.U !UP1, `(.L_x_67) ;  /* 0x0000000109307547 */ /* 0x000fea000b800000 */
[----:B-12-4-:R-:W1:Y:S01]  /*2a70*/  LDC.64 R4, c[0x0][0x390] ;  /* 0x0000e400ff047b82 */ /* 0x016e620000000a00 */
[----:B------:R-:W2:Y:S01]  /*2a80*/  LDCU UR7, c[0x0][0x38c] ;  /* 0x00007180ff0777ac */ /* 0x000ea20008000800 */
[----:B------:R-:W3:Y:S01]  /*2a90*/  LDCU.64 UR14, c[0x0][0x3a0] ;  /* 0x00007400ff0e77ac */ /* 0x000ee20008000a00 */
[----:B--2---:R-:W-:-:S04]  /*2aa0*/  IMAD R9, R0, UR7, R3 ;  /* 0x0000000700097c24 */ /* 0x004fc8000f8e0203 */
[----:B-1----:R-:W-:-:S06]  /*2ab0*/  IMAD.WIDE R4, R9, 0x4, R4 ;  /* 0x0000000409047825 */ /* 0x002fcc00078e0204 */
[----:B------:R-:W2:Y:S01]  /*2ac0*/  LDG.E R5, desc[UR10][R4.64] ;  /* 0x0000000a04057981 */ /* 0x000ea2000c1e1900 */
[----:B------:R-:W-:-:S05]  /*2ad0*/  IADD3 R19, P0, PT, R19, R3, RZ ;  /* 0x0000000313137210 */ /* 0x000fca0007f1e0ff */
[----:B------:R-:W-:Y:S01]  /*2ae0*/  IMAD.X R0, RZ, RZ, R2, P0 ;  /* 0x000000ffff007224 */ /* 0x000fe200000e0602 */
[----:B---3--:R-:W-:-:S04]  /*2af0*/  LEA R2, P0, R19, UR14, 0x2 ;  /* 0x0000000e13027c11 */ /* 0x008fc8000f8010ff */
[----:B------:R-:W-:Y:S01]  /*2b00*/  LEA.HI.X R3, R19, UR15, R0, 0x2, P0 ;  /* 0x0000000f13037c11 */ /* 0x000fe200080f1400 */
[----:B--2---:R-:W-:-:S05]  /*2b10*/  FMUL R9, R24, R5 ;  /* 0x0000000518097220 */ /* 0x004fca0000400000 */
[----:B------:R3:W-:Y:S03]  /*2b20*/  REDG.E.ADD.F32.FTZ.RN.STRONG.GPU desc[UR10][R2.64], R9 ;  /* 0x00000009020079a6 */ /* 0x0007e6000c12f30a */
.L_x_67:
[----:B------:R-:W-:Y:S05]  /*2b30*/  BSYNC B2 ;  /* 0x0000000000027941 */ /* 0x000fea0003800000 */
.L_x_66:
[----:B------:R-:W5:Y:S01]  /*2b40*/  LDCU UR7, c[0x0][0x380] ;  /* 0x00007000ff0777ac */ /* 0x000f620008000800 */
[----:B------:R-:W-:-:S04]  /*2b50*/  IADD3 R6, PT, PT, R6, UR5, RZ ;  /* 0x0000000506067c10 */ /* 0x000fc8000fffe0ff */
[----:B-----5:R-:W-:-:S13]  /*2b60*/  ISETP.GE.AND P0, PT, R6, UR7, PT ;  /* 0x0000000706007c0c */ /* 0x020fda000bf06270 */
[----:B------:R-:W-:Y:S05]  /*2b70*/  @!P0 BRA `(.L_x_98) ;  /* 0xffffffdc00cc8947 */ /* 0x000fea000383ffff */
[----:B------:R-:W-:Y:S05]  /*2b80*/  EXIT ;  /* 0x000000000000794d */ /* 0x000fea0003800000 */
.L_x_65:
[----:B------:R-:W-:Y:S02]  /*2b90*/  ULOP3.LUT UR6, UR9, 0x7, URZ, 0xc0, !UPT ;  /* 0x0000000709067892 */ /* 0x000fe4000f8ec0ff */
[----:B------:R-:W-:Y:S02]  /*2ba0*/  ULOP3.LUT UR7, UR9, 0x3, URZ, 0xc0, !UPT ;  /* 0x0000000309077892 */ /* 0x000fe4000f8ec0ff */
[----:B------:R-:W-:Y:S02]  /*2bb0*/  ULOP3.LUT UR12, UR9, 0x7ffffff8, URZ, 0xc0, !UPT ;  /* 0x7ffffff8090c7892 */ /* 0x000fe4000f8ec0ff */
[----:B------:R-:W-:-:S12]  /*2bc0*/  ULOP3.LUT UR9, UR9, 0x1, URZ, 0xc0, !UPT ;  /* 0x0000000109097892 */ /* 0x000fd8000f8ec0ff */
.L_x_131:
[----:B--23--:R-:W2:Y:S01]  /*2bd0*/  LDC R3, c[0x0][0x388] ;  /* 0x0000e200ff037b82 */ /* 0x00cea20000000800 */
[----:B------:R-:W-:Y:S01]  /*2be0*/  MOV R4, RZ ;  /* 0x000000ff00047202 */ /* 0x000fe20000000f00 */
[----:B------:R-:W-:Y:S05]  /*2bf0*/  YIELD ;  /* 0x0000000000007946 */ /* 0x000fea0003800000 */
[----:B------:R-:W-:Y:S01]  /*2c00*/  BSSY B2, `(.L_x_99) ;  /* 0x000024f000027945 */ /* 0x000fe20003800000 */
[----:B--2---:R-:W-:Y:S02]  /*2c10*/  IABS R9, R3 ;  /* 0x0000000300097213 */ /* 0x004fe40000000000 */
[----:B------:R-:W-:-:S02]  /*2c20*/  ISETP.NE.AND P3, PT, R3, RZ, PT ;  /* 0x000000ff0300720c */ /* 0x000fc40003f65270 */
[----:B------:R-:W2:Y:S01]  /*2c30*/  I2F.RP R8, R9 ;  /* 0x0000000900087306 */ /* 0x000ea20000209400 */
[----:B01----:R-:W-:-:S07]  /*2c40*/  LOP3.LUT R13, RZ, R3, RZ, 0x33, !PT ;  /* 0x00000003ff0d7212 */ /* 0x003fce00078e33ff */
[----:B--2---:R-:W2:Y:S02]  /*2c50*/  MUFU.RCP R8, R8 ;  /* 0x0000000800087308 */ /* 0x004ea40000001000 */
[----:B--2---:R-:W-:-:S06]  /*2c60*/  IADD3 R10, PT, PT, R8, 0xffffffe, RZ ;  /* 0x0ffffffe080a7810 */ /* 0x004fcc0007ffe0ff */
[----:B------:R-:W3:Y:S02]  /*2c70*/  F2I.FTZ.U32.TRUNC.NTZ R5, R10 ;  /* 0x0000000a00057305 */ /* 0x000ee4000021f000 */
[----:B---3--:R-:W-:-:S05]  /*2c80*/  IADD3 R0, PT, PT, RZ, -R5, RZ ;  /* 0x80000005ff007210 */ /* 0x008fca0007ffe0ff */
[----:B------:R-:W-:Y:S01]  /*2c90*/  IMAD R11, R0, R9, RZ ;  /* 0x00000009000b7224 */ /* 0x000fe200078e02ff */
[----:B------:R-:W-:-:S03]  /*2ca0*/  IABS R0, R6 ;  /* 0x0000000600007213 */ /* 0x000fc60000000000 */
[----:B------:R-:W-:-:S06]  /*2cb0*/  IMAD.HI.U32 R11, R5, R11, R4 ;  /* 0x0000000b050b7227 */ /* 0x000fcc00078e0004 */
        /* <DEDUP_REMOVED lines=30> */
[----:B--2---:R-:W-:-:S06]  /*2ea0*/  VIADD R4, R8, 0xffffffe ;  /* 0x0ffffffe08047836 */ /* 0x004fcc0000000000 */
[----:B------:R2:W3:Y:S02]  /*2eb0*/  F2I.FTZ.U32.TRUNC.NTZ R5, R4 ;  /* 0x0000000400057305 */ /* 0x0004e4000021f000 */
[----:B--2---:R-:W-:Y:S01]  /*2ec0*/  HFMA2 R4, -RZ, RZ, 0, 0 ;  /* 0x00000000ff047431 */ /* 0x004fe200000001ff */
[----:B---3--:R-:W-:-:S05]  /*2ed0*/  IADD3 R10, PT, PT, RZ, -R5, RZ ;  /* 0x80000005ff0a7210 */ /* 0x008fca0007ffe0ff */
[----:B------:R-:W-:Y:S01]  /*2ee0*/  IMAD R11, R10, R9, RZ ;  /* 0x000000090a0b7224 */ /* 0x000fe200078e02ff */
[----:B------:R-:W-:-:S03]  /*2ef0*/  IABS R10, UR4 ;  /* 0x00000004000a7c13 */ /* 0x000fc60008000000 */
[----:B------:R-:W-:Y:S01]  /*2f00*/  IMAD.HI.U32 R5, R5, R11, R4 ;  /* 0x0000000b05057227 */ /* 0x000fe200078e0004 */
[----:B------:R-:W-:-:S05]  /*2f10*/  IADD3 R10, PT, PT, RZ, -R10, RZ ;  /* 0x8000000aff0a7210 */ /* 0x000fca0007ffe0ff */
[----:B------:R-:W-:-:S04]  /*2f20*/  IMAD.HI.U32 R5, R5, R0, RZ ;  /* 0x0000000005057227 */ /* 0x000fc800078e00ff */
[----:B------:R-:W-:-:S05]  /*2f30*/  IMAD R0, R5, R10, R0 ;  /* 0x0000000a05007224 */ /* 0x000fca00078e0200 */
[----:B------:R-:W-:-:S13]  /*2f40*/  ISETP.GT.U32.AND P1, PT, R9, R0, PT ;  /* 0x000000000900720c */ /* 0x000fda0003f24070 */
[-C--:B------:R-:W-:Y:S01]  /*2f50*/  @!P1 IADD3 R0, PT, PT, R0, -R9.reuse, RZ ;  /* 0x8000000900009210 */ /* 0x080fe20007ffe0ff */
[----:B------:R-:W-:Y:S01]  /*2f60*/  @!P1 VIADD R5, R5, 0x1 ;  /* 0x0000000105059836 */ /* 0x000fe20000000000 */
[----:B------:R-:W-:Y:S02]  /*2f70*/  ISETP.NE.AND P1, PT, RZ, UR4, PT ;  /* 0x00000004ff007c0c */ /* 0x000fe4000bf25270 */
[----:B------:R-:W-:Y:S02]  /*2f80*/  ISETP.GE.U32.AND P0, PT, R0, R9, PT ;  /* 0x000000090000720c */ /* 0x000fe40003f06070 */
[----:B------:R-:W-:Y:S01]  /*2f90*/  LOP3.LUT R0, R6, UR4, RZ, 0x3c, !PT ;  /* 0x0000000406007c12 */ /* 0x000fe2000f8e3cff */
[----:B------:R-:W2:Y:S03]  /*2fa0*/  LDC.64 R8, c[0x0][0x398] ;  /* 0x0000e600ff087b82 */ /* 0x000ea60000000a00 */
        /* <DEDUP_REMOVED lines=8> */
[----:B--2---:R-:W-:-:S04]  /*3030*/  IMAD.WIDE R4, R5, 0x4, R8 ;  /* 0x0000000405047825 */ /* 0x004fc800078e0208 */
[----:B------:R-:W-:Y:S01]  /*3040*/  IMAD.WIDE R8, R3, 0x4, R8 ;  /* 0x0000000403087825 */ /* 0x000fe200078e0208 */
[----:B------:R-:W2:Y:S04]  /*3050*/  LDG.E R18, desc[UR10][R4.64+0x4] ;  /* 0x0000040a04127981 */ /* 0x000ea8000c1e1900 */
[----:B-1----:R-:W2:Y:S04]  /*3060*/  LDG.E R15, desc[UR10][R8.64+0x4] ;  /* 0x0000040a080f7981 */ /* 0x002ea8000c1e1900 */
[----:B------:R-:W3:Y:S04]  /*3070*/  LDG.E R19, desc[UR10][R4.64] ;  /* 0x0000000a04137981 */ /* 0x000ee8000c1e1900 */
[----:B------:R-:W3:Y:S04]  /*3080*/  LDG.E R14, desc[UR10][R8.64] ;  /* 0x0000000a080e7981 */ /* 0x000ee8000c1e1900 */
[----:B0-----:R-:W4:Y:S04]  /*3090*/  LDG.E R17, desc[UR10][R4.64+0x8] ;  /* 0x0000080a04117981 */ /* 0x001f28000c1e1900 */
        /* <DEDUP_REMOVED lines=8> */
[----:B------:R0:W1:Y:S01]  /*3120*/  MUFU.RSQ R12, R13 ;  /* 0x0000000d000c7308 */ /* 0x0000620000001400 */
[----:B------:R-:W-:-:S04]  /*3130*/  IADD3 R10, PT, PT, R13, -0xd000000, RZ ;  /* 0xf30000000d0a7810 */ /* 0x000fc80007ffe0ff */
[----:B------:R-:W-:-:S13]  /*3140*/  ISETP.GT.U32.AND P0, PT, R10, 0x727fffff, PT ;  /* 0x727fffff0a00780c */ /* 0x000fda0003f04070 */
[----:B01----:R-:W-:Y:S05]  /*3150*/  @!P0 BRA `(.L_x_102) ;  /* 0x0000000000108947 */ /* 0x003fea0003800000 */
[----:B------:R-:W-:Y:S02]  /*3160*/  MOV R5, R13 ;  /* 0x0000000d00057202 */ /* 0x000fe40000000f00 */
[----:B------:R-:W-:-:S07]  /*3170*/  MOV R4, 0x3190 ;  /* 0x0000319000047802 */ /* 0x000fce0000000f00 */
[----:B------:R-:W-:Y:S05]  /*3180*/  CALL.REL.NOINC `($__internal_2_$__cuda_sm20_sqrt_rn_f32_slowpath) ;  /* 0x0000001c00f07944 */ /* 0x000fea0003c00000 */
[----:B------:R-:W-:Y:S05]  /*3190*/  BRA `(.L_x_103) ;  /* 0x0000000000107947 */ /* 0x000fea0003800000 */
.L_x_102:
[----:B------:R-:W-:Y:S01]  /*31a0*/  FMUL.FTZ R4, R13, R12 ;  /* 0x0000000c0d047220 */ /* 0x000fe20000410000 */
[----:B------:R-:W-:-:S03]  /*31b0*/  FMUL.FTZ R5, R12, 0.5 ;  /* 0x3f0000000c057820 */ /* 0x000fc60000410000 */
[----:B------:R-:W-:-:S04]  /*31c0*/  FFMA R23, -R4, R4, R13 ;  /* 0x0000000404177223 */ /* 0x000fc8000000010d */
[----:B------:R-:W-:-:S07]  /*31d0*/  FFMA R23, R23, R5, R4 ;  /* 0x0000000517177223 */ /* 0x000fce0000000004 */
.L_x_103:
[----:B------:R-:W-:Y:S05]  /*31e0*/  BSYNC.RECONVERGENT B0 ;  /* 0x0000000000007941 */ /* 0x000fea0003800200 */
.L_x_101:
        /* <DEDUP_REMOVED lines=9> */
[----:B------:R-:W-:Y:S01]  /*3280*/  IMAD.MOV.U32 R22, RZ, RZ, 0x3f800000 ;  /* 0x3f800000ff167424 */ /* 0x000fe200078e00ff */
        /* <DEDUP_REMOVED lines=15> */
.L_x_107:
[----:B------:R-:W-:Y:S05]  /*3380*/  BSYNC.RECONVERGENT B4 ;  /* 0x0000000000047941 */ /* 0x000fea0003800200 */
.L_x_106:
[----:B------:R-:W-:Y:S01]  /*3390*/  FADD R8, -R4, 1 ;  /* 0x3f80000004087421 */ /* 0x000fe20000000100 */
[----:B------:R-:W-:-:S03]  /*33a0*/  MOV R9, RZ ;  /* 0x000000ff00097202 */ /* 0x000fc60000000f00 */
        /* <DEDUP_REMOVED lines=8> */
.L_x_105:
[----:B------:R-:W-:Y:S05]  /*3430*/  BSYNC.RECONVERGENT B3 ;  /* 0x0000000000037941 */ /* 0x000fea0003800200 */
.L_x_104:
[----:B0-----:R-:W0:Y:S01]  /*3440*/  MUFU.RCP R4, R23 ;  /* 0x0000001700047308 */ /* 0x001e220000001000 */
[----:B------:R-:W-:Y:S01]  /*3450*/  IMAD.U32 R8, RZ, RZ, UR8 ;  /* 0x00000008ff087e24 */ /* 0x000fe2000f8e00ff */
[----:B------:R-:W-:Y:S04]  /*3460*/  BSSY.RECONVERGENT B3, `(.L_x_108) ;  /* 0x000000e000037945 */ /* 0x000fe80003800200 */
[----:B------:R-:W-:Y:S02]  /*3470*/  ISETP.GE.U32.AND P0, PT, R8, 0x7, PT ;  /* 0x000000070800780c */ /* 0x000fe40003f06070 */
        /* <DEDUP_REMOVED lines=10> */
[----:B-1----:R-:W-:Y:S05]  /*3520*/  CALL.REL.NOINC `($__internal_3_$__cuda_sm3x_div_rn_noftz_f32_slowpath) ;  /* 0x0000001c00607944 */ /* 0x002fea0003c00000 */
[----:B------:R-:W-:-:S07]  /*3530*/  MOV R11, R4 ;  /* 0x00000004000b7202 */ /* 0x000fce0000000f00 */
.L_x_109:
[----:B------:R-:W-:Y:S05]  /*3540*/  BSYNC.RECONVERGENT B3 ;  /* 0x0000000000037941 */ /* 0x000fea0003800200 */
.L_x_108:
[----:B------:R-:W0:Y:S08]  /*3550*/  LDC.64 R4, c[0x0][0x3a8] ;  /* 0x0000ea00ff047b82 */ /* 0x000e300000000a00 */
[----:B------:R-:W2:Y:S01]  /*3560*/  LDC R25, c[0x0][0x38c] ;  /* 0x0000e300ff197b82 */ /* 0x000ea20000000800 */
[----:B------:R-:W-:Y:S01]  /*3570*/  FSETP.GT.AND P1, PT, R19, R14, PT ;  /* 0x0000000e1300720b */ /* 0x000fe20003f24000 */
[----:B0-----:R-:W-:-:S06]  /*3580*/  IMAD.WIDE R8, R20, 0x4, R4 ;  /* 0x0000000414087825 */ /* 0x001fcc00078e0204 */
[----:B------:R-:W0:Y:S01]  /*3590*/  LDC.64 R4, c[0x0][0x390] ;  /* 0x0000e400ff047b82 */ /* 0x000e220000000a00 */
[----:B------:R-:W-:Y:S01]  /*35a0*/  SEL R24, RZ, 0x1, !P1 ;  /* 0x00000001ff187807 */ /* 0x000fe20004800000 */
[----:B------:R-:W-:Y:S01]  /*35b0*/  HFMA2 R27, -RZ, RZ, 0, 0 ;  /* 0x00000000ff1b7431 */ /* 0x000fe200000001ff */
[----:B-1----:R1:W-:Y:S01]  /*35c0*/  REDG.E.ADD.F32.FTZ.RN.STRONG.GPU desc[UR10][R8.64], R22 ;  /* 0x00000016080079a6 */ /* 0x0023e2000c12f30a */
[----:B------:R-:W-:Y:S01]  /*35d0*/  FMUL R19, R11, R22 ;  /* 0x000000160b137220 */ /* 0x000fe20000400000 */
[C---:B------:R-:W-:Y:S01]  /*35e0*/  IADD3 R2, PT, PT, R20.reuse, R24, RZ ;  /* 0x0000001814027210 */ /* 0x040fe20007ffe0ff */
[-C--:B--2---:R-:W-:Y:S02]  /*35f0*/  IMAD R14, R20, R25.reuse, RZ ;  /* 0x00000019140e7224 */ /* 0x084fe400078e02ff */
[----:B------:R-:W-:Y:S02]  /*3600*/  IMAD R24, R21, 0x6, R24 ;  /* 0x0000000615187824 */ /* 0x000fe400078e0218 */
[----:B------:R-:W-:Y:S01]  /*3610*/  IMAD R13, R2, R25, RZ ;  /* 0x00000019020d7224 */ /* 0x000fe200078e02ff */
[----:B------:R-:W-:-:S03]  /*3620*/  SHF.R.S32.HI R2, RZ, 0x1f, R14 ;  /* 0x0000001fff027819 */ /* 0x000fc6000001140e */
[----:B0-----:R-:W-:Y:S01]  /*3630*/  IMAD.WIDE R12, R13, 0x4, R4 ;  /* 0x000000040d0c7825 */ /* 0x001fe200078e0204 */
[----:B-1----:R-:W-:Y:S06]  /*3640*/  @!P0 BRA `(.L_x_110) ;  /* 0x0000000000dc8947 */ /* 0x002fec0003800000 */
[----:B------:R-:W-:Y:S01]  /*3650*/  BSSY B0, `(.L_x_111) ;  /* 0x0000035000007945 */ /* 0x000fe20003800000 */
[----:B------:R-:W-:-:S07]  /*3660*/  IMAD.MOV.U32 R27, RZ, RZ, RZ ;  /* 0x000000ffff1b7224 */ /* 0x000fce00078e00ff */
.L_x_112:
[----:B------:R-:W-:Y:S05]  /*3670*/  YIELD ;  /* 0x0000000000007946 */ /* 0x000fea0003800000 */
[----:B0-----:R-:W0:Y:S01]  /*3680*/  LDCU.64 UR14, c[0x0][0x3a0] ;  /* 0x00007400ff0e77ac */ /* 0x001e220008000a00 */
[----:B------:R-:W-:Y:S01]  /*3690*/  IADD3 R8, P1, PT, R14, R27, RZ ;  /* 0x0000001b0e087210 */ /* 0x000fe20007f3e0ff */
[----:B------:R-:W-:Y:S01]  /*36a0*/  IMAD R9, R24, R25, R27 ;  /* 0x0000001918097224 */ /* 0x000fe200078e021b */
[----:B------:R-:W2:Y:S02]  /*36b0*/  LDG.E R29, desc[UR10][R12.64] ;  /* 0x0000000a0c1d7981 */ /* 0x000ea4000c1e1900 */
[----:B------:R-:W-:-:S02]  /*36c0*/  IADD3.X R11, PT, PT, RZ, R2, RZ, P1, !PT ;  /* 0x00000002ff0b7210 */ /* 0x000fc40000ffe4ff */
[----:B0-----:R-:W-:-:S04]  /*36d0*/  LEA R10, P1, R8, UR14, 0x2 ;  /* 0x0000000e080a7c11 */ /* 0x001fc8000f8210ff */
[----:B------:R-:W-:Y:S01]  /*36e0*/  LEA.HI.X R11, R8, UR15, R11, 0x2, P1 ;  /* 0x0000000f080b7c11 */ /* 0x000fe200088f140b */
[----:B------:R-:W-:-:S05]  /*36f0*/  IMAD.WIDE R8, R9, 0x4, R4 ;  /* 0x0000000409087825 */ /* 0x000fca00078e0204 */
[----:B------:R-:W2:Y:S02]  /*3700*/  LDG.E R26, desc[UR10][R8.64] ;  /* 0x0000000a081a7981 */ /* 0x000ea4000c1e1900 */
[----:B--2---:R-:W-:-:S04]  /*3710*/  FADD R26, R26, -R29 ;  /* 0x8000001d1a1a7221 */ /* 0x004fc80000000000 */
[----:B------:R-:W-:-:S05]  /*3720*/  FMUL R29, R19, R26 ;  /* 0x0000001a131d7220 */ /* 0x000fca0000400000 */
[----:B------:R0:W-:Y:S04]  /*3730*/  REDG.E.ADD.F32.FTZ.RN.STRONG.GPU desc[UR10][R10.64], R29 ;  /* 0x0000001d0a0079a6 */ /* 0x0001e8000c12f30a */
[----:B------:R-:W2:Y:S04]  /*3740*/  LDG.E R26, desc[UR10][R8.64+0x4] ;  /* 0x0000040a081a7981 */ /* 0x000ea8000c1e1900 */
[----:B------:R-:W2:Y:S02]  /*3750*/  LDG.E R28, desc[UR10][R12.64] ;  /* 0x0000000a0c1c7981 */ /* 0x000ea4000c1e1900 */
[----:B--2---:R-:W-:-:S04]  /*3760*/  FADD R26, R26, -R28 ;  /* 0x8000001c1a1a7221 */ /* 0x004fc80000000000 */
[----:B------:R-:W-:-:S05]  /*3770*/  FMUL R26, R19, R26 ;  /* 0x0000001a131a7220 */ /* 0x000fca0000400000 */
[----:B------:R1:W-:Y:S04]  /*3780*/  REDG.E.ADD.F32.FTZ.RN.STRONG.GPU desc[UR10][R10.64+0x4], R26 ;  /* 0x0000041a0a0079a6 */ /* 0x0003e8000c12f30a */
[----:B------:R-:W2:Y:S04]  /*3790*/  LDG.E R28, desc[UR10][R8.64+0x8] ;  /* 0x0000080a081c7981 */ /* 0x000ea8000c1e1900 */
[----:B0-----:R-:W2:Y:S02]  /*37a0*/  LDG.E R29, desc[UR10][R12.64] ;  /* 0x0000000a0c1d7981 */ /* 0x001ea4000c1e1900 */
[----:B--2---:R-:W-:-:S04]  /*37b0*/  FADD R28, R28, -R29 ;  /* 0x8000001d1c1c7221 */ /* 0x004fc80000000000 */
[----:B------:R-:W-:-:S05]  /*37c0*/  FMUL R28, R19, R28 ;  /* 0x0000001c131c7220 */ /* 0x000fca0000400000 */
[----:B------:R-:W-:Y:S04]  /*37d0*/  REDG.E.ADD.F32.FTZ.RN.STRONG.GPU desc[UR10][R10.64+0x8], R28 ;  /* 0x0000081c0a0079a6 */ /* 0x000fe8000c12f30a */
[----:B------:R-:W2:Y:S04]  /*37e0*/  LDG.E R29, desc[UR10][R8.64+0xc] ;  /* 0x00000c0a081d7981 */ /* 0x000ea8000c1e1900 */
[----:B-1----:R-:W2:Y:S02]  /*37f0*/  LDG.E R26, desc[UR10][R12.64] ;  /* 0x0000000a0c1a7981 */ /* 0x002ea4000c1e1900 */
[----:B--2---:R-:W-:-:S04]  /*3800*/  FADD R29, R29, -R26 ;  /* 0x8000001a1d1d7221 */ /* 0x004fc80000000000 */
[----:B------:R-:W-:-:S05]  /*3810*/  FMUL R29, R19, R29 ;  /* 0x0000001d131d7220 */ /* 0x000fca0000400000 */
[----:B------:R0:W-:Y:S04]  /*3820*/  REDG.E.ADD.F32.FTZ.RN.STRONG.GPU desc[UR10][R10.64+0xc], R29 ;  /* 0x00000c1d0a0079a6 */ /* 0x0001e8000c12f30a */
[----:B------:R-:W2:Y:S04]  /*3830*/  LDG.E R26, desc[UR10][R8.64+0x10] ;  /* 0x0000100a081a7981 */ /* 0x000ea8000c1e1900 */
[----:B0-----:R-:W2:Y:S02]  /*3840*/  LDG.E R29, desc[UR10][R12.64] ;  /* 0x0000000a0c1d7981 */ /* 0x001ea4000c1e1900 */
[----:B--2---:R-:W-:-:S04]  /*3850*/  FADD R26, R26, -R29 ;  /* 0x8000001d1a1a7221 */ /* 0x004fc80000000000 */
[----:B------:R-:W-:-:S05]  /*3860*/  FMUL R26, R19, R26 ;  /* 0x0000001a131a7220 */ /* 0x000fca0000400000 */
[----:B------:R0:W-:Y:S04]  /*3870*/  REDG.E.ADD.F32.FTZ.RN.STRONG.GPU desc[UR10][R10.64+0x10], R26 ;  /* 0x0000101a0a0079a6 */ /* 0x0001e8000c12f30a */
[----:B------:R-:W2:Y:S04]  /*3880*/  LDG.E R28, desc[UR10][R8.64+0x14] ;  /* 0x0000140a081c7981 */ /* 0x000ea8000c1e1900 */
[----:B------:R-:W2:Y:S02]  /*3890*/  LDG.E R29, desc[UR10][R12.64] ;  /* 0x0000000a0c1d7981 */ /* 0x000ea4000c1e1900 */
[----:B--2---:R-:W-:-:S04]  /*38a0*/  FADD R28, R28, -R29 ;  /* 0x8000001d1c1c7221 */ /* 0x004fc80000000000 */
[----:B------:R-:W-:-:S05]  /*38b0*/  FMUL R28, R19, R28 ;  /* 0x0000001c131c7220 */ /* 0x000fca0000400000 */
[----:B------:R-:W-:Y:S04]  /*38c0*/  REDG.E.ADD.F32.FTZ.RN.STRONG.GPU desc[UR10][R10.64+0x14], R28 ;  /* 0x0000141c0a0079a6 */ /* 0x000fe8000c12f30a */
[----:B------:R-:W2:Y:S04]  /*38d0*/  LDG.E R29, desc[UR10][R8.64+0x18] ;  /* 0x0000180a081d7981 */ /* 0x000ea8000c1e1900 */
[----:B0-----:R-:W2:Y:S02]  /*38e0*/  LDG.E R26, desc[UR10][R12.64] ;  /* 0x0000000a0c1a7981 */ /* 0x001ea4000c1e1900 */
[----:B--2---:R-:W-:-:S04]  /*38f0*/  FADD R29, R29, -R26 ;  /* 0x8000001a1d1d7221 */ /* 0x004fc80000000000 */
[----:B------:R-:W-:-:S05]  /*3900*/  FMUL R29, R19, R29 ;  /* 0x0000001d131d7220 */ /* 0x000fca0000400000 */
[----:B------:R0:W-:Y:S04]  /*3910*/  REDG.E.ADD.F32.FTZ.RN.STRONG.GPU desc[UR10][R10.64+0x18], R29 ;  /* 0x0000181d0a0079a6 */ /* 0x0001e8000c12f30a */
[----:B------:R-:W2:Y:S04]  /*3920*/  LDG.E R26, desc[UR10][R8.64+0x1c] ;  /* 0x00001c0a081a7981 */ /* 0x000ea8000c1e1900 */
[----:B0-----:R-:W2:Y:S01]  /*3930*/  LDG.E R29, desc[UR10][R12.64] ;  /* 0x0000000a0c1d7981 */ /* 0x001ea2000c1e1900 */
[----:B------:R-:W-:-:S04]  /*3940*/  IADD3 R27, PT, PT, R27, 0x8, RZ ;  /* 0x000000081b1b7810 */ /* 0x000fc80007ffe0ff */
[----:B------:R-:W-:Y:S01]  /*3950*/  ISETP.NE.AND P1, PT, R27, UR12, PT ;  /* 0x0000000c1b007c0c */ /* 0x000fe2000bf25270 */
[----:B--2---:R-:W-:-:S04]  /*3960*/  FADD R26, R26, -R29 ;  /* 0x8000001d1a1a7221 */ /* 0x004fc80000000000 */
[----:B------:R-:W-:-:S05]  /*3970*/  FMUL R26, R19, R26 ;  /* 0x0000001a131a7220 */ /* 0x000fca0000400000 */
[----:B------:R0:W-:Y:S03]  /*3980*/  REDG.E.ADD.F32.FTZ.RN.STRONG.GPU desc[UR10][R10.64+0x1c], R26 ;  /* 0x00001c1a0a0079a6 */ /* 0x0001e6000c12f30a */
[----:B------:R-:W-:Y:S05]  /*3990*/  @P1 BRA `(.L_x_112) ;  /* 0xfffffffc00341947 */ /* 0x000fea000383ffff */
[----:B------:R-:W-:Y:S05]  /*39a0*/  BSYNC B0 ;  /* 0x0000000000007941 */ /* 0x000fea0003800000 */
.L_x_111:
[----:B------:R-:W-:-:S07]  /*39b0*/  MOV R27, UR12 ;  /* 0x0000000c001b7c02 */ /* 0x000fce0008000f00 */
.L_x_110:
[----:B------:R-:W-:-:S13]  /*39c0*/  ISETP.NE.AND P1, PT, RZ, UR6, PT ;  /* 0x00000006ff007c0c */ /* 0x000fda000bf25270 */
[----:B------:R-:W-:Y:S05]  /*39d0*/  @!P1 BRA `(.L_x_113) ;  /* 0x00000004000c9947 */ /* 0x000fea0003800000 */
[----:B------:R-:W-:Y:S02]  /*39e0*/  UIADD3 UR13, UPT, UPT, UR6, -0x1, URZ ;  /* 0xffffffff060d7890 */ /* 0x000fe4000fffe0ff */
[----:B------:R-:W-:Y:S02]  /*39f0*/  UISETP.NE.AND UP1, UPT, UR7, URZ, UPT ;  /* 0x000000ff0700728c */ /* 0x000fe4000bf25270 */
[----:B------:R-:W-:-:S09]  /*3a00*/  UISETP.GE.U32.AND UP0, UPT, UR13, 0x3, UPT ;  /* 0x000000030d00788c */ /* 0x000fd2000bf06070 */
[----:B------:R-:W-:Y:S05]  /*3a10*/  BRA.U !UP0, `(.L_x_114) ;  /* 0x0000000108707547 */ /* 0x000fea000b800000 */
[----:B------:R-:W1:Y:S01]  /*3a20*/  LDCU.64 UR14, c[0x0][0x3a0] ;  /* 0x00007400ff0e77ac */ /* 0x000e620008000a00 */
[----:B------:R-:W-:Y:S01]  /*3a30*/  IADD3 R8, P2, PT, R14, R27, RZ ;  /* 0x0000001b0e087210 */ /* 0x000fe20007f5e0ff */
[----:B------:R-:W-:Y:S01]  /*3a40*/  IMAD R9, R24, R25, R27 ;  /* 0x0000001918097224 */ /* 0x000fe200078e021b */
[----:B------:R-:W2:Y:S02]  /*3a50*/  LDG.E R29, desc[UR10][R12.64] ;  /* 0x0000000a0c1d7981 */ /* 0x000ea4000c1e1900 */
[----:B0-----:R-:W-:Y:S02]  /*3a60*/  IADD3.X R11, PT, PT, RZ, R2, RZ, P2, !PT ;  /* 0x00000002ff0b7210 */ /* 0x001fe400017fe4ff */
[----:B-1----:R-:W-:-:S04]  /*3a70*/  LEA R10, P2, R8, UR14, 0x2 ;  /* 0x0000000e080a7c11 */ /* 0x002fc8000f8410ff */
        /* <DEDUP_REMOVED lines=16> */
[----:B------:R-:W3:Y:S04]  /*3b80*/  LDG.E R29, desc[UR10][R8.64+0xc] ;  /* 0x00000c0a081d7981 */ /* 0x000ee8000c1e1900 */
[----:B-1----:R-:W3:Y:S02]  /*3b90*/  LDG.E R26, desc[UR10][R12.64] ;  /* 0x0000000a0c1a7981 */ /* 0x002ee4000c1e1900 */
[----:B---3--:R-:W-:-:S04]  /*3ba0*/  FADD R29, R29, -R26 ;  /* 0x8000001a1d1d7221 */ /* 0x008fc80000000000 */
[----:B------:R-:W-:-:S05]  /*3bb0*/  FMUL R29, R19, R29 ;  /* 0x0000001d131d7220 */ /* 0x000fca0000400000 */
[----:B------:R2:W-:Y:S01]  /*3bc0*/  REDG.E.ADD.F32.FTZ.RN.STRONG.GPU desc[UR10][R10.64+0xc], R29 ;  /* 0x00000c1d0a0079a6 */ /* 0x0005e2000c12f30a */
[----:B------:R-:W-:-:S07]  /*3bd0*/  VIADD R27, R27, 0x4 ;  /* 0x000000041b1b7836 */ /* 0x000fce0000000000 */
.L_x_114:
[----:B------:R-:W-:Y:S05]  /*3be0*/  BRA.U !UP1, `(.L_x_113) ;  /* 0x0000000109887547 */ /* 0x000fea000b800000 */
[----:B------:R-:W-:Y:S02]  /*3bf0*/  UISETP.NE.AND UP0, UPT, UR7, 0x1, UPT ;  /* 0x000000010700788c */ /* 0x000fe4000bf05270 */
[----:B------:R-:W-:-:S07]  /*3c00*/  UISETP.NE.AND UP1, UPT, UR9, URZ, UPT ;  /* 0x000000ff0900728c */ /* 0x000fce000bf25270 */
[----:B------:R-:W-:Y:S05]  /*3c10*/  BRA.U !UP0, `(.L_x_115) ;  /* 0x0000000108487547 */ /* 0x000fea000b800000 */
[----:B------:R-:W0:Y:S01]  /*3c20*/  LDCU.64 UR14, c[0x0][0x3a0] ;  /* 0x00007400ff0e77ac */ /* 0x000e220008000a00 */
[----:B------:R-:W-:Y:S01]  /*3c30*/  IADD3 R8, P2, PT, R14, R27, RZ ;  /* 0x0000001b0e087210 */ /* 0x000fe20007f5e0ff */
[----:B--2---:R-:W-:-:S03]  /*3c40*/  IMAD R29, R24, R25, R27 ;  /* 0x00000019181d7224 */ /* 0x004fc600078e021b */
[----:B------:R-:W-:Y:S02]  /*3c50*/  IADD3.X R9, PT, PT, RZ, R2, RZ, P2, !PT ;  /* 0x00000002ff097210 */ /* 0x000fe400017fe4ff */
[----:B0-----:R-:W-:-:S04]  /*3c60*/  LEA R10, P2, R8, UR14, 0x2 ;  /* 0x0000000e080a7c11 */ /* 0x001fc8000f8410ff */
[----:B------:R-:W-:Y:S01]  /*3c70*/  LEA.HI.X R11, R8, UR15, R9, 0x2, P2 ;  /* 0x0000000f080b7c11 */ /* 0x000fe200090f1409 */
[----:B------:R-:W-:Y:S02]  /*3c80*/  IMAD.WIDE R8, R29, 0x4, R4 ;  /* 0x000000041d087825 */ /* 0x000fe400078e0204 */
[----:B------:R-:W2:Y:S04]  /*3c90*/  LDG.E R29, desc[UR10][R12.64] ;  /* 0x0000000a0c1d7981 */ /* 0x000ea8000c1e1900 */
        /* <DEDUP_REMOVED lines=8> */
[----:B------:R1:W-:Y:S01]  /*3d20*/  REDG.E.ADD.F32.FTZ.RN.STRONG.GPU desc[UR10][R10.64+0x4], R26 ;  /* 0x0000041a0a0079a6 */ /* 0x0003e2000c12f30a */
[----:B------:R-:W-:-:S07]  /*3d30*/  IADD3 R27, PT, PT, R27, 0x2, RZ ;  /* 0x000000021b1b7810 */ /* 0x000fce0007ffe0ff */
.L_x_115:
[----:B------:R-:W-:Y:S05]  /*3d40*/  BRA.U !UP1, `(.L_x_113) ;  /* 0x0000000109307547 */ /* 0x000fea000b800000 */
[----:B------:R-:W-:Y:S01]  /*3d50*/  IMAD R25, R24, R25, R27 ;  /* 0x0000001918197224 */ /* 0x000fe200078e021b */
[----:B------:R-:W0:Y:S01]  /*3d60*/  LDG.E R13, desc[UR10][R12.64] ;  /* 0x0000000a0c0d7981 */ /* 0x000e22000c1e1900 */
[----:B------:R-:W3:Y:S02]  /*3d70*/  LDCU.64 UR14, c[0x0][0x3a0] ;  /* 0x00007400ff0e77ac */ /* 0x000ee40008000a00 */
[----:B------:R-:W-:-:S06]  /*3d80*/  IMAD.WIDE R4, R25, 0x4, R4 ;  /* 0x0000000419047825 */ /* 0x000fcc00078e0204 */
[----:B------:R-:W0:Y:S01]  /*3d90*/  LDG.E R4, desc[UR10][R4.64] ;  /* 0x0000000a04047981 */ /* 0x000e22000c1e1900 */
[----:B------:R-:W-:-:S04]  /*3da0*/  IADD3 R27, P2, PT, R14, R27, RZ ;  /* 0x0000001b0e1b7210 */ /* 0x000fc80007f5e0ff */
[----:B------:R-:W-:Y:S02]  /*3db0*/  IADD3.X R24, PT, PT, RZ, R2, RZ, P2, !PT ;  /* 0x00000002ff187210 */ /* 0x000fe400017fe4ff */
[----:B---3--:R-:W-:-:S04]  /*3dc0*/  LEA R8, P2, R27, UR14, 0x2 ;  /* 0x0000000e1b087c11 */ /* 0x008fc8000f8410ff */
[----:B------:R-:W-:Y:S01]  /*3dd0*/  LEA.HI.X R9, R27, UR15, R24, 0x2, P2 ;  /* 0x0000000f1b097c11 */ /* 0x000fe200090f1418 */
[----:B012---:R-:W-:-:S04]  /*3de0*/  FADD R10, R4, -R13 ;  /* 0x8000000d040a7221 */ /* 0x007fc80000000000 */
[----:B------:R-:W-:-:S05]  /*3df0*/  FMUL R19, R19, R10 ;  /* 0x0000000a13137220 */ /* 0x000fca0000400000 */
[----:B------:R3:W-:Y:S02]  /*3e00*/  REDG.E.ADD.F32.FTZ.RN.STRONG.GPU desc[UR10][R8.64], R19 ;  /* 0x00000013080079a6 */ /* 0x0007e4000c12f30a */
.L_x_113:
[----:B------:R-:W4:Y:S01]  /*3e10*/  MUFU.RCP R4, R23 ;  /* 0x0000001700047308 */ /* 0x000f220000001000 */
[----:B------:R-:W-:Y:S01]  /*3e20*/  FSETP.GT.AND P2, PT, R18, R15, PT ;  /* 0x0000000f1200720b */ /* 0x000fe20003f44000 */
[----:B------:R-:W-:Y:S01]  /*3e30*/  BSSY.RECONVERGENT B3, `(.L_x_116) ;  /* 0x0000010000037945 */ /* 0x000fe20003800200 */
[----:B------:R-:W-:-:S04]  /*3e40*/  MOV R18, 0x3 ;  /* 0x0000000300127802 */ /* 0x000fc80000000f00 */
[----:B------:R-:W-:Y:S01]  /*3e50*/  SEL R18, R18, 0x2, P2 ;  /* 0x0000000212127807 */ /* 0x000fe20001000000 */
[----:B------:R-:W5:Y:S04]  /*3e60*/  FCHK P3, |R0|, R23 ;  /* 0x0000001700007302 */ /* 0x000f680000060200 */
[----:B------:R-:W-:Y:S02]  /*3e70*/  IMAD R15, R21, 0x6, R18 ;  /* 0x00000006150f7824 */ /* 0x000fe400078e0212 */
[----:B----4-:R-:W-:-:S04]  /*3e80*/  FFMA R5, R4, -R23, 1 ;  /* 0x3f80000004057423 */ /* 0x010fc80000000817 */
[----:B---3--:R-:W-:-:S04]  /*3e90*/  FFMA R8, R4, R5, R4 ;  /* 0x0000000504087223 */ /* 0x008fc80000000004 */
[----:B------:R-:W-:-:S04]  /*3ea0*/  FFMA R5, |R0|, R8, RZ ;  /* 0x0000000800057223 */ /* 0x000fc800000002ff */
[----:B------:R-:W-:-:S04]  /*3eb0*/  FFMA R4, R5, -R23, |R0| ;  /* 0x8000001705047223 */ /* 0x000fc80000000400 */
[----:B------:R-:W-:Y:S01]  /*3ec0*/  FFMA R9, R8, R4, R5 ;  /* 0x0000000408097223 */ /* 0x000fe20000000005 */
[----:B-----5:R-:W-:Y:S06]  /*3ed0*/  @!P3 BRA `(.L_x_117) ;  /* 0x000000000014b947 */ /* 0x020fec0003800000 */
[----:B------:R-:W-:Y:S01]  /*3ee0*/  FADD R5, |R0|, -RZ ;  /* 0x800000ff00057221 */ /* 0x000fe20000000200 */
[----:B------:R-:W-:Y:S01]  /*3ef0*/  IMAD.MOV.U32 R4, RZ, RZ, R23 ;  /* 0x000000ffff047224 */ /* 0x000fe200078e0017 */
[----:B------:R-:W-:-:S07]  /*3f00*/  MOV R8, 0x3f20 ;  /* 0x00003f2000087802 */ /* 0x000fce0000000f00 */
[----:B012---:R-:W-:Y:S05]  /*3f10*/  CALL.REL.NOINC `($__internal_3_$__cuda_sm3x_div_rn_noftz_f32_slowpath) ;  /* 0x0000001000e47944 */ /* 0x007fea0003c00000 */
[----:B------:R-:W-:-:S07]  /*3f20*/  MOV R9, R4 ;  /* 0x0000000400097202 */ /* 0x000fce0000000f00 */
.L_x_117:
[----:B------:R-:W-:Y:S05]  /*3f30*/  BSYNC.RECONVERGENT B3 ;  /* 0x0000000000037941 */ /* 0x000fea0003800200 */
.L_x_116:
[----:B------:R-:W3:Y:S01]  /*3f40*/  LDC R0, c[0x0][0x38c] ;  /* 0x0000e300ff007b82 */ /* 0x000ee20000000800 */
[----:B012---:R-:W-:Y:S01]  /*3f50*/  IADD3 R11, PT, PT, R20, R18, RZ ;  /* 0x00000012140b7210 */ /* 0x007fe20007ffe0ff */
[----:B------:R-:W-:Y:S02]  /*3f60*/  HFMA2 R19, -RZ, RZ, 0, 0 ;  /* 0x00000000ff137431 */ /* 0x000fe400000001ff */
[----:B------:R-:W-:-:S04]  /*3f70*/  FMUL R18, R9, R22 ;  /* 0x0000001609127220 */ /* 0x000fc80000400000 */
[----:B------:R-:W0:Y:S01]  /*3f80*/  LDC.64 R4, c[0x0][0x390] ;  /* 0x0000e400ff047b82 */ /* 0x000e220000000a00 */
[----:B---3--:R-:W-:-:S04]  /*3f90*/  IMAD R11, R11, R0, RZ ;  /* 0x000000000b0b7224 */ /* 0x008fc800078e02ff */
[----:B0-----:R-:W-:Y:S01]  /*3fa0*/  IMAD.WIDE R12, R11, 0x4, R4 ;  /* 0x000000040b0c7825 */ /* 0x001fe200078e0204 */
[----:B------:R-:W-:Y:S06]  /*3fb0*/  @!P0 BRA `(.L_x_118) ;  /* 0x0000000000dc8947 */ /* 0x000fec0003800000 */
[----:B------:R-:W-:Y:S01]  /*3fc0*/  BSSY B0, `(.L_x_119) ;  /* 0x0000035000007945 */ /* 0x000fe20003800000 */
[----:B------:R-:W-:-:S07]  /*3fd0*/  MOV R19, RZ ;  /* 0x000000ff00137202 */ /* 0x000fce0000000f00 */
.L_x_120:
[----:B------:R-:W-:Y:S01]  /*3fe0*/  IMAD R9, R15, R0, R19 ;  /* 0x000000000f097224 */ /* 0x000fe200078e0213 */
[----:B--2---:R-:W2:Y:S03]  /*3ff0*/  LDG.E R11, desc[UR10][R12.64] ;  /* 0x0000000a0c0b7981 */ /* 0x004ea6000c1e1900 */
[----:B------:R-:W-:-:S05]  /*4000*/  IMAD.WIDE R8, R9, 0x4, R4 ;  /* 0x0000000409087825 */ /* 0x000fca00078e0204 */
[----:B------:R-:W2:Y:S01]  /*4010*/  LDG.E R10, desc[UR10][R8.64] ;  /* 0x0000000a080a7981 */ /* 0x000ea2000c1e1900 */
[----:B------:R-:W-:Y:S05]  /*4020*/  YIELD ;  /* 0x0000000000007946 */ /* 0x000fea0003800000 */
[----:B------:R-:W0:Y:S01]  /*4030*/  LDCU.64 UR14, c[0x0][0x3a0] ;  /* 0x00007400ff0e77ac */ /* 0x000e220008000a00 */
[----:B------:R-:W-:Y:S01]  /*4040*/  IADD3 R24, P0, PT, R14, R19, RZ ;  /* 0x000000130e187210 */ /* 0x000fe20007f1e0ff */
[----:B--2---:R-:W-:-:S04]  /*4050*/  FADD R25, R10, -R11 ;  /* 0x8000000b0a197221 */ /* 0x004fc80000000000 */
[----:B------:R-:W-:Y:S01]  /*4060*/  IMAD.X R11, RZ, RZ, R2, P0 ;  /* 0x000000ffff0b7224 */ /* 0x000fe200000e0602 */
[----:B0-----:R-:W-:Y:S01]  /*4070*/  LEA R10, P0, R24, UR14, 0x2 ;  /* 0x0000000e180a7c11 */ /* 0x001fe2000f8010ff */
[----:B------:R-:W-:-:S03]  /*4080*/  FMUL R25, R18, R25 ;  /* 0x0000001912197220 */ /* 0x000fc60000400000 */
[----:B------:R-:W-:-:S05]  /*4090*/  LEA.HI.X R11, R24, UR15, R11, 0x2, P0 ;  /* 0x0000000f180b7c11 */ /* 0x000fca00080f140b */
[----:B------:R0:W-:Y:S04]  /*40a0*/  REDG.E.ADD.F32.FTZ.RN.STRONG.GPU desc[UR10][R10.64], R25 ;  /* 0x000000190a0079a6 */ /* 0x0001e8000c12f30a */
        /* <DEDUP_REMOVED lines=10> */
[----:B------:R-:W3:Y:S04]  /*4150*/  LDG.E R24, desc[UR10][R8.64+0xc] ;  /* 0x00000c0a08187981 */ /* 0x000ee8000c1e1900 */
[----:B0-----:R-:W3:Y:S02]  /*4160*/  LDG.E R25, desc[UR10][R12.64] ;  /* 0x0000000a0c197981 */ /* 0x001ee4000c1e1900 */
[----:B---3--:R-:W-:-:S04]  /*4170*/  FADD R25, R24, -R25 ;  /* 0x8000001918197221 */ /* 0x008fc80000000000 */
[----:B------:R-:W-:-:S05]  /*4180*/  FMUL R25, R18, R25 ;  /* 0x0000001912197220 */ /* 0x000fca0000400000 */
[----:B------:R0:W-:Y:S04]  /*4190*/  REDG.E.ADD.F32.FTZ.RN.STRONG.GPU desc[UR10][R10.64+0xc], R25 ;  /* 0x00000c190a0079a6 */ /* 0x0001e8000c12f30a */
[----:B------:R-:W3:Y:S04]  /*41a0*/  LDG.E R24, desc[UR10][R8.64+0x10] ;  /* 0x0000100a08187981 */ /* 0x000ee8000c1e1900 */
[----:B-1----:R-:W3:Y:S02]  /*41b0*/  LDG.E R27, desc[UR10][R12.64] ;  /* 0x0000000a0c1b7981 */ /* 0x002ee4000c1e1900 */
[----:B---3--:R-:W-:-:S04]  /*41c0*/  FADD R27, R24, -R27 ;  /* 0x8000001b181b7221 */ /* 0x008fc80000000000 */
[----:B------:R-:W-:-:S05]  /*41d0*/  FMUL R27, R18, R27 ;  /* 0x0000001b121b7220 */ /* 0x000fca0000400000 */
[----:B------:R1:W-:Y:S04]  /*41e0*/  REDG.E.ADD.F32.FTZ.RN.STRONG.GPU desc[UR10][R10.64+0x10], R27 ;  /* 0x0000101b0a0079a6 */ /* 0x0003e8000c12f30a */
[----:B------:R-:W3:Y:S04]  /*41f0*/  LDG.E R24, desc[UR10][R8.64+0x14] ;  /* 0x0000140a08187981 */ /* 0x000ee8000c1e1900 */
[----:B--2---:R-:W3:Y:S02]  /*4200*/  LDG.E R29, desc[UR10][R12.64] ;  /* 0x0000000a0c1d7981 */ /* 0x004ee4000c1e1900 */
[----:B---3--:R-:W-:-:S04]  /*4210*/  FADD R29, R24, -R29 ;  /* 0x8000001d181d7221 */ /* 0x008fc80000000000 */
        /* <DEDUP_REMOVED lines=8> */
[----:B-1----:R-:W3:Y:S01]  /*42a0*/  LDG.E R27, desc[UR10][R12.64] ;  /* 0x0000000a0c1b7981 */ /* 0x002ee2000c1e1900 */
[----:B------:R-:W-:-:S04]  /*42b0*/  IADD3 R19, PT, PT, R19, 0x8, RZ ;  /* 0x0000000813137810 */ /* 0x000fc80007ffe0ff */
[----:B------:R-:W-:Y:S01]  /*42c0*/  ISETP.NE.AND P0, PT, R19, UR12, PT ;  /* 0x0000000c13007c0c */ /* 0x000fe2000bf05270 */
[----:B---3--:R-:W-:-:S04]  /*42d0*/  FADD R27, R24, -R27 ;  /* 0x8000001b181b7221 */ /* 0x008fc80000000000 */
[----:B------:R-:W-:-:S05]  /*42e0*/  FMUL R27, R18, R27 ;  /* 0x0000001b121b7220 */ /* 0x000fca0000400000 */
[----:B------:R2:W-:Y:S03]  /*42f0*/  REDG.E.ADD.F32.FTZ.RN.STRONG.GPU desc[UR10][R10.64+0x1c], R27 ;  /* 0x00001c1b0a0079a6 */ /* 0x0005e6000c12f30a */
[----:B------:R-:W-:Y:S05]  /*4300*/  @P0 BRA `(.L_x_120) ;  /* 0xfffffffc00340947 */ /* 0x000fea000383ffff */
[----:B------:R-:W-:Y:S05]  /*4310*/  BSYNC B0 ;  /* 0x0000000000007941 */ /* 0x000fea0003800000 */
.L_x_119:
[----:B------:R-:W-:-:S07]  /*4320*/  MOV R19, UR12 ;  /* 0x0000000c00137c02 */ /* 0x000fce0008000f00 */
.L_x_118:
[----:B------:R-:W-:Y:S05]  /*4330*/  @!P1 BRA `(.L_x_121) ;  /* 0x00000004000c9947 */ /* 0x000fea0003800000 */
[----:B------:R-:W-:Y:S02]  /*4340*/  UIADD3 UR13, UPT, UPT, UR6, -0x1, URZ ;  /* 0xffffffff060d7890 */ /* 0x000fe4000fffe0ff */
[----:B------:R-:W-:Y:S02]  /*4350*/  UISETP.NE.AND UP1, UPT, UR7, URZ, UPT ;  /* 0x000000ff0700728c */ /* 0x000fe4000bf25270 */
[----:B------:R-:W-:-:S09]  /*4360*/  UISETP.GE.U32.AND UP0, UPT, UR13, 0x3, UPT ;  /* 0x000000030d00788c */ /* 0x000fd2000bf06070 */
[----:B------:R-:W-:Y:S05]  /*4370*/  BRA.U !UP0, `(.L_x_122) ;  /* 0x0000000108707547 */ /* 0x000fea000b800000 */
[----:B------:R-:W-:Y:S01]  /*4380*/  IMAD R9, R15, R0, R19 ;  /* 0x000000000f097224 */ /* 0x000fe200078e0213 */
[----:B--2---:R-:W2:Y:S01]  /*4390*/  LDG.E R11, desc[UR10][R12.64] ;  /* 0x0000000a0c0b7981 */ /* 0x004ea2000c1e1900 */
[----:B------:R-:W0:Y:S02]  /*43a0*/  LDCU.64 UR14, c[0x0][0x3a0] ;  /* 0x00007400ff0e77ac */ /* 0x000e240008000a00 */
[----:B------:R-:W-:-:S05]  /*43b0*/  IMAD.WIDE R8, R9, 0x4, R4 ;  /* 0x0000000409087825 */ /* 0x000fca00078e0204 */
[----:B------:R-:W2:Y:S01]  /*43c0*/  LDG.E R10, desc[UR10][R8.64] ;  /* 0x0000000a080a7981 */ /* 0x000ea2000c1e1900 */
[----:B------:R-:W-:Y:S01]  /*43d0*/  IADD3 R24, P0, PT, R14, R19, RZ ;  /* 0x000000130e187210 */ /* 0x000fe20007f1e0ff */
[----:B--2---:R-:W-:-:S03]  /*43e0*/  FADD R25, R10, -R11 ;  /* 0x8000000b0a197221 */ /* 0x004fc60000000000 */
[----:B------:R-:W-:Y:S02]  /*43f0*/  IADD3.X R11, PT, PT, RZ, R2, RZ, P0, !PT ;  /* 0x00000002ff0b7210 */ /* 0x000fe400007fe4ff */
        /* <DEDUP_REMOVED lines=18> */
[----:B------:R1:W-:Y:S01]  /*4520*/  REDG.E.ADD.F32.FTZ.RN.STRONG.GPU desc[UR10][R10.64+0xc], R25 ;  /* 0x00000c190a0079a6 */ /* 0x0003e2000c12f30a */
[----:B------:R-:W-:-:S07]  /*4530*/  IADD3 R19, PT, PT, R19, 0x4, RZ ;  /* 0x0000000413137810 */ /* 0x000fce0007ffe0ff */
.L_x_122:
[----:B------:R-:W-:Y:S05]  /*4540*/  BRA.U !UP1, `(.L_x_121) ;  /* 0x0000000109887547 */ /* 0x000fea000b800000 */
[----:B------:R-:W-:Y:S02]  /*4550*/  UISETP.NE.AND UP0, UPT, UR7, 0x1, UPT ;  /* 0x000000010700788c */ /* 0x000fe4000bf05270 */
[----:B------:R-:W-:-:S07]  /*4560*/  UISETP.NE.AND UP1, UPT, UR9, URZ, UPT ;  /* 0x000000ff0900728c */ /* 0x000fce000bf25270 */
[----:B------:R-:W-:Y:S05]  /*4570*/  BRA.U !UP0, `(.L_x_123) ;  /* 0x0000000108487547 */ /* 0x000fea000b800000 */
[----:B------:R-:W-:Y:S01]  /*4580*/  IMAD R9, R15, R0, R19 ;  /* 0x000000000f097224 */ /* 0x000fe200078e0213 */
[----:B-12---:R-:W2:Y:S01]  /*4590*/  LDG.E R11, desc[UR10][R12.64] ;  /* 0x0000000a0c0b7981 */ /* 0x006ea2000c1e1900 */
[----:B------:R-:W0:Y:S02]  /*45a0*/  LDCU.64 UR14, c[0x0][0x3a0] ;  /* 0x00007400ff0e77ac */ /* 0x000e240008000a00 */
[----:B------:R-:W-:-:S05]  /*45b0*/  IMAD.WIDE R8, R9, 0x4, R4 ;  /* 0x0000000409087825 */ /* 0x000fca00078e0204 */
[----:B------:R-:W2:Y:S01]  /*45c0*/  LDG.E R10, desc[UR10][R8.64] ;  /* 0x0000000a080a7981 */ /* 0x000ea2000c1e1900 */
        /* <DEDUP_REMOVED lines=11> */
[----:B------:R0:W-:Y:S01]  /*4680*/  REDG.E.ADD.F32.FTZ.RN.STRONG.GPU desc[UR10][R10.64+0x4], R27 ;  /* 0x0000041b0a0079a6 */ /* 0x0001e2000c12f30a */
[----:B------:R-:W-:-:S07]  /*4690*/  IADD3 R19, PT, PT, R19, 0x2, RZ ;  /* 0x0000000213137810 */ /* 0x000fce0007ffe0ff */
.L_x_123:
        /* <DEDUP_REMOVED lines=13> */
.L_x_121:
[----:B------:R-:W4:Y:S01]  /*4770*/  MUFU.RCP R0, R23 ;  /* 0x0000001700007308 */ /* 0x000f220000001000 */
[----:B------:R-:W-:Y:S01]  /*4780*/  FSETP.GT.AND P1, PT, R17, R16, PT ;  /* 0x000000101100720b */ /* 0x000fe20003f24000 */
[----:B------:R-:W-:Y:S06]  /*4790*/  BSSY.RECONVERGENT B3, `(.L_x_124) ;  /* 0x0000012000037945 */ /* 0x000fec0003800200 */
[----:B------:R-:W5:Y:S01]  /*47a0*/  FCHK P2, |R3|, R23 ;  /* 0x0000001703007302 */ /* 0x000f620000040200 */
[----:B----4-:R-:W-:-:S04]  /*47b0*/  FFMA R5, R0, -R23, 1 ;  /* 0x3f80000000057423 */ /* 0x010fc80000000817 */
[----:B---3--:R-:W-:Y:S01]  /*47c0*/  FFMA R9, R0, R5, R0 ;  /* 0x0000000500097223 */ /* 0x008fe20000000000 */
[----:B------:R-:W-:Y:S02]  /*47d0*/  MOV R5, UR8 ;  /* 0x0000000800057c02 */ /* 0x000fe40008000f00 */
[----:B------:R-:W-:Y:S01]  /*47e0*/  MOV R0, 0x5 ;  /* 0x0000000500007802 */ /* 0x000fe20000000f00 */
[----:B------:R-:W-:Y:S01]  /*47f0*/  FFMA R4, |R3|, R9, RZ ;  /* 0x0000000903047223 */ /* 0x000fe200000002ff */
[----:B------:R-:W-:Y:S02]  /*4800*/  ISETP.GE.U32.AND P0, PT, R5, 0x7, PT ;  /* 0x000000070500780c */ /* 0x000fe40003f06070 */
[----:B------:R-:W-:Y:S01]  /*4810*/  SEL R0, R0, 0x4, P1 ;  /* 0x0000000400007807 */ /* 0x000fe20000800000 */
[----:B------:R-:W-:-:S04]  /*4820*/  FFMA R5, R4, -R23, |R3| ;  /* 0x8000001704057223 */ /* 0x000fc80000000403 */
[----:B------:R-:W-:Y:S01]  /*4830*/  FFMA R9, R9, R5, R4 ;  /* 0x0000000509097223 */ /* 0x000fe20000000004 */
[----:B------:R-:W-:Y:S01]  /*4840*/  IMAD R21, R21, 0x6, R0 ;  /* 0x0000000615157824 */ /* 0x000fe200078e0200 */
[----:B-----5:R-:W-:Y:S06]  /*4850*/  @!P2 BRA `(.L_x_125) ;  /* 0x000000000014a947 */ /* 0x020fec0003800000 */
[----:B------:R-:W-:Y:S01]  /*4860*/  FADD R5, |R3|, -RZ ;  /* 0x800000ff03057221 */ /* 0x000fe20000000200 */
[----:B------:R-:W-:Y:S01]  /*4870*/  IMAD.MOV.U32 R4, RZ, RZ, R23 ;  /* 0x000000ffff047224 */ /* 0x000fe200078e0017 */
[----:B------:R-:W-:-:S07]  /*4880*/  MOV R8, 0x48a0 ;  /* 0x000048a000087802 */ /* 0x000fce0000000f00 */
[----:B012---:R-:W-:Y:S05]  /*4890*/  CALL.REL.NOINC `($__internal_3_$__cuda_sm3x_div_rn_noftz_f32_slowpath) ;  /* 0x0000000800847944 */ /* 0x007fea0003c00000 */
[----:B------:R-:W-:-:S07]  /*48a0*/  MOV R9, R4 ;  /* 0x0000000400097202 */ /* 0x000fce0000000f00 */
.L_x_125:
[----:B------:R-:W-:Y:S05]  /*48b0*/  BSYNC.RECONVERGENT B3 ;  /* 0x0000000000037941 */ /* 0x000fea0003800200 */
.L_x_124:
[----:B012---:R-:W0:Y:S01]  /*48c0*/  LDC R10, c[0x0][0x38c] ;  /* 0x0000e300ff0a7b82 */ /* 0x007e220000000800 */
[----:B------:R-:W-:Y:S01]  /*48d0*/  IADD3 R3, PT, PT, R20, R0, RZ ;  /* 0x0000000014037210 */ /* 0x000fe20007ffe0ff */
[----:B------:R-:W-:-:S06]  /*48e0*/  FMUL R22, R9, R22 ;  /* 0x0000001609167220 */ /* 0x000fcc0000400000 */
[----:B------:R-:W1:Y:S01]  /*48f0*/  LDC.64 R4, c[0x0][0x390] ;  /* 0x0000e400ff047b82 */ /* 0x000e620000000a00 */
[----:B0-----:R-:W-:Y:S02]  /*4900*/  IMAD R11, R3, R10, RZ ;  /* 0x0000000a030b7224 */ /* 0x001fe400078e02ff */
[----:B------:R-:W-:Y:S02]  /*4910*/  HFMA2 R3, -RZ, RZ, 0, 0 ;  /* 0x00000000ff037431 */ /* 0x000fe400000001ff */
[----:B-1----:R-:W-:Y:S01]  /*4920*/  IMAD.WIDE R8, R11, 0x4, R4 ;  /* 0x000000040b087825 */ /* 0x002fe200078e0204 */
[----:B------:R-:W-:Y:S06]  /*4930*/  @!P0 BRA `(.L_x_126) ;  /* 0x0000000000d88947 */ /* 0x000fec0003800000 */
[----:B------:R-:W-:Y:S01]  /*4940*/  BSSY.RECONVERGENT B0, `(.L_x_127) ;  /* 0x0000034000007945 */ /* 0x000fe20003800200 */
[----:B------:R-:W-:-:S07]  /*4950*/  MOV R3, RZ ;  /* 0x000000ff00037202 */ /* 0x000fce0000000f00 */
.L_x_128:
[----:B------:R-:W-:Y:S01]  /*4960*/  IMAD R17, R21, R10, R3 ;  /* 0x0000000a15117224 */ /* 0x000fe200078e0203 */
[----:B--2---:R-:W2:Y:S01]  /*4970*/  LDG.E R11, desc[UR10][R8.64] ;  /* 0x0000000a080b7981 */ /* 0x004ea2000c1e1900 */
[----:B------:R-:W0:Y:S02]  /*4980*/  LDCU.64 UR14, c[0x0][0x3a0] ;  /* 0x00007400ff0e77ac */ /* 0x000e240008000a00 */
[----:B------:R-:W-:-:S05]  /*4990*/  IMAD.WIDE R16, R17, 0x4, R4 ;  /* 0x0000000411107825 */ /* 0x000fca00078e0204 */
[----:B------:R-:W2:Y:S01]  /*49a0*/  LDG.E R0, desc[UR10][R16.64] ;  /* 0x0000000a10007981 */ /* 0x000ea2000c1e1900 */
[----:B------:R-:W-:-:S05]  /*49b0*/  IADD3 R13, P0, PT, R14, R3, RZ ;  /* 0x000000030e0d7210 */ /* 0x000fca0007f1e0ff */
[----:B------:R-:W-:Y:S01]  /*49c0*/  IMAD.X R18, RZ, RZ, R2, P0 ;  /* 0x000000ffff127224 */ /* 0x000fe200000e0602 */
[----:B0-----:R-:W-:-:S04]  /*49d0*/  LEA R12, P0, R13, UR14, 0x2 ;  /* 0x0000000e0d0c7c11 */ /* 0x001fc8000f8010ff */
[----:B------:R-:W-:Y:S01]  /*49e0*/  LEA.HI.X R13, R13, UR15, R18, 0x2, P0 ;  /* 0x0000000f0d0d7c11 */ /* 0x000fe200080f1412 */
        /* <DEDUP_REMOVED lines=41> */
[----:B------:R-:W-:Y:S05]  /*4c80*/  BSYNC.RECONVERGENT B0 ;  /* 0x0000000000007941 */ /* 0x000fea0003800200 */
.L_x_127:
[----:B------:R-:W-:-:S07]  /*4c90*/  MOV R3, UR12 ;  /* 0x0000000c00037c02 */ /* 0x000fce0008000f00 */
.L_x_126:
[----:B------:R-:W-:-:S09]  /*4ca0*/  UISETP.NE.AND UP0, UPT, UR6, URZ, UPT ;  /* 0x000000ff0600728c */ /* 0x000fd2000bf05270 */
[----:B------:R-:W-:Y:S05]  /*4cb0*/  BRA.U !UP0, `(.L_x_100) ;  /* 0x00000005080c7547 */ /* 0x000fea000b800000 */
        /* <DEDUP_REMOVED lines=9> */
[----:B------:R-:W-:-:S04]  /*4d50*/  IADD3 R13, P0, PT, R14, R3, RZ ;  /* 0x000000030e0d7210 */ /* 0x000fc80007f1e0ff */
[----:B------:R-:W-:Y:S02]  /*4d60*/  IADD3.X R18, PT, PT, RZ, R2, RZ, P0, !PT ;  /* 0x00000002ff127210 */ /* 0x000fe400007fe4ff */
        /* <DEDUP_REMOVED lines=21> */
.L_x_129:
        /* <DEDUP_REMOVED lines=22> */
.L_x_130:
        /* <DEDUP_REMOVED lines=13> */
.L_x_100:
[----:B------:R-:W-:Y:S05]  /*50f0*/  BSYNC B2 ;  /* 0x0000000000027941 */ /* 0x000fea0003800000 */
.L_x_99:
[----:B------:R-:W4:Y:S01]  /*5100*/  LDCU UR13, c[0x0][0x380] ;  /* 0x00007000ff0d77ac */ /* 0x000f220008000800 */
[----:B------:R-:W-:-:S04]  /*5110*/  IADD3 R6, PT, PT, R6, UR5, RZ ;  /* 0x0000000506067c10 */ /* 0x000fc8000fffe0ff */
[----:B----4-:R-:W-:-:S13]  /*5120*/  ISETP.GE.AND P0, PT, R6, UR13, PT ;  /* 0x0000000d06007c0c */ /* 0x010fda000bf06270 */
[----:B------:R-:W-:Y:S05]  /*5130*/  @!P0 BRA `(.L_x_131) ;  /* 0xffffffd800a48947 */ /* 0x000fea000383ffff */
[----:B------:R-:W-:Y:S05]  /*5140*/  EXIT ;  /* 0x000000000000794d */ /* 0x000fea0003800000 */
        .weak           $__internal_2_$__cuda_sm20_sqrt_rn_f32_slowpath
        .type           $__internal_2_$__cuda_sm20_sqrt_rn_f32_slowpath,@function
        .size           $__internal_2_$__cuda_sm20_sqrt_rn_f32_slowpath,($__internal_3_$__cuda_sm3x_div_rn_noftz_f32_slowpath - $__internal_2_$__cuda_sm20_sqrt_rn_f32_slowpath)
$__internal_2_$__cuda_sm20_sqrt_rn_f32_slowpath:
[----:B------:R-:W-:-:S13]  /*5150*/  LOP3.LUT P0, RZ, R5, 0x7fffffff, RZ, 0xc0, !PT ;  /* 0x7fffffff05ff7812 */ /* 0x000fda000780c0ff */
[----:B------:R-:W-:Y:S01]  /*5160*/  @!P0 MOV R12, R5 ;  /* 0x00000005000c8202 */ /* 0x000fe20000000f00 */
[----:B------:R-:W-:Y:S06]  /*5170*/  @!P0 BRA `(.L_x_132) ;  /* 0x0000000000408947 */ /* 0x000fec0003800000 */
[----:B------:R-:W-:-:S13]  /*5180*/  FSETP.GEU.FTZ.AND P0, PT, R5, RZ, PT ;  /* 0x000000ff0500720b */ /* 0x000fda0003f1e000 */
[----:B------:R-:W-:Y:S01]  /*5190*/  @!P0 IMAD.MOV.U32 R12, RZ, RZ, 0x7fffffff ;  /* 0x7fffffffff0c8424 */ /* 0x000fe200078e00ff */
[----:B------:R-:W-:Y:S06]  /*51a0*/  @!P0 BRA `(.L_x_132) ;  /* 0x0000000000348947 */ /* 0x000fec0003800000 */
[----:B------:R-:W-:-:S13]  /*51b0*/  FSETP.GTU.FTZ.AND P0, PT, |R5|, +INF , PT ;  /* 0x7f8000000500780b */ /* 0x000fda0003f1c200 */
[----:B------:R-:W-:Y:S01]  /*51c0*/  @P0 FADD.FTZ R12, R5, 1 ;  /* 0x3f800000050c0421 */ /* 0x000fe20000010000 */
[----:B------:R-:W-:Y:S06]  /*51d0*/  @P0 BRA `(.L_x_132) ;  /* 0x0000000000280947 */ /* 0x000fec0003800000 */
[----:B------:R-:W-:-:S13]  /*51e0*/  FSETP.NEU.FTZ.AND P0, PT, |R5|, +INF , PT ;  /* 0x7f8000000500780b */ /* 0x000fda0003f1d200 */
[----:B------:R-:W-:Y:S01]  /*51f0*/  @P0 FFMA R11, R5, 1.84467440737095516160e+19, RZ ;  /* 0x5f800000050b0823 */ /* 0x000fe200000000ff */
[----:B------:R-:W-:-:S03]  /*5200*/  @!P0 MOV R12, R5 ;  /* 0x00000005000c8202 */ /* 0x000fc60000000f00 */
[----:B------:R-:W0:Y:S02]  /*5210*/  @P0 MUFU.RSQ R8, R11 ;  /* 0x0000000b00080308 */ /* 0x000e240000001400 */
[----:B0-----:R-:W-:Y:S01]  /*5220*/  @P0 FMUL.FTZ R10, R11, R8 ;  /* 0x000000080b0a0220 */ /* 0x001fe20000410000 */
[----:B------:R-:W-:-:S03]  /*5230*/  @P0 FMUL.FTZ R8, R8, 0.5 ;  /* 0x3f00000008080820 */ /* 0x000fc60000410000 */
[----:B------:R-:W-:-:S04]  /*5240*/  @P0 FADD.FTZ R9, -R10, -RZ ;  /* 0x800000ff0a090221 */ /* 0x000fc80000010100 */
[----:B------:R-:W-:-:S04]  /*5250*/  @P0 FFMA R9, R10, R9, R11 ;  /* 0x000000090a090223 */ /* 0x000fc8000000000b */
[----:B------:R-:W-:-:S04]  /*5260*/  @P0 FFMA R8, R9, R8, R10 ;  /* 0x0000000809080223 */ /* 0x000fc8000000000a */
[----:B------:R-:W-:-:S07]  /*5270*/  @P0 FMUL.FTZ R12, R8, 2.3283064365386962891e-10 ;  /* 0x2f800000080c0820 */ /* 0x000fce0000410000 */
.L_x_132:
[----:B------:R-:W-:Y:S01]  /*5280*/  HFMA2 R5, -RZ, RZ, 0, 0 ;  /* 0x00000000ff057431 */ /* 0x000fe200000001ff */
[----:B------:R-:W-:-:S03]  /*5290*/  MOV R23, R12 ;  /* 0x0000000c00177202 */ /* 0x000fc60000000f00 */
[----:B------:R-:W-:Y:S05]  /*52a0*/  RET.REL.NODEC R4 `(_Z15AggregateKerneliiiiPKfS0_PfS1_ffi) ;  /* 0xffffffac04547950 */ /* 0x000fea0003c3ffff */
        .weak           $__internal_3_$__cuda_sm3x_div_rn_noftz_f32_slowpath
        .type           $__internal_3_$__cuda_sm3x_div_rn_noftz_f32_slowpath,@function
        .size           $__internal_3_$__cuda_sm3x_div_rn_noftz_f32_slowpath,(.L_x_196 - $__internal_3_$__cuda_sm3x_div_rn_noftz_f32_slowpath)
$__internal_3_$__cuda_sm3x_div_rn_noftz_f32_slowpath:
        /* <DEDUP_REMOVED lines=30> */
[----:B------:R-:W-:Y:S01]  /*5490*/  @!P2 FFMA R5, R5, 1.84467440737095516160e+19, RZ ;  /* 0x5f8000000505a823 */ /* 0x000fe200000000ff */
[----:B------:R-:W-:Y:S01]  /*54a0*/  @!P2 MOV R10, 0xffffffc0 ;  /* 0xffffffc0000aa802 */ /* 0x000fe20000000f00 */
[----:B------:R-:W-:-:S03]  /*54b0*/  @!P3 FFMA R4, R4, 1.84467440737095516160e+19, RZ ;  /* 0x5f8000000404b823 */ /* 0x000fc600000000ff */
[----:B------:R-:W-:-:S07]  /*54c0*/  @!P3 IADD3 R10, PT, PT, R10, 0x40, RZ ;  /* 0x000000400a0ab810 */ /* 0x000fce0007ffe0ff */
.L_x_134:
[----:B------:R-:W-:Y:S01]  /*54d0*/  LEA R25, R9, 0xc0800000, 0x17 ;  /* 0xc080000009197811 */ /* 0x000fe200078eb8ff */
[----:B------:R-:W-:Y:S01]  /*54e0*/  BSSY.RECONVERGENT B1, `(.L_x_139) ;  /* 0x0000036000017945 */ /* 0x000fe20003800200 */
[----:B------:R-:W-:-:S03]  /*54f0*/  IADD3 R26, PT, PT, R11, -0x7f, RZ ;  /* 0xffffff810b1a7810 */ /* 0x000fc60007ffe0ff */
[----:B------:R-:W-:Y:S01]  /*5500*/  IMAD.IADD R25, R4, 0x1, -R25 ;  /* 0x0000000104197824 */ /* 0x000fe200078e0a19 */
[C---:B------:R-:W-:Y:S01]  /*5510*/  IADD3 R9, PT, PT, R26.reuse, 0x7f, -R9 ;  /* 0x0000007f1a097810 */ /* 0x040fe20007ffe809 */
[----:B------:R-:W-:Y:S02]  /*5520*/  IMAD R4, R26, -0x800000, R5 ;  /* 0xff8000001a047824 */ /* 0x000fe400078e0205 */
[----:B------:R-:W0:Y:S01]  /*5530*/  MUFU.RCP R12, R25 ;  /* 0x00000019000c7308 */ /* 0x000e220000001000 */
[----:B------:R-:W-:Y:S01]  /*5540*/  FADD.FTZ R13, -R25, -RZ ;  /* 0x800000ff190d7221 */ /* 0x000fe20000010100 */
[----:B------:R-:W-:-:S03]  /*5550*/  IADD3 R9, PT, PT, R9, R10, RZ ;  /* 0x0000000a09097210 */ /* 0x000fc60007ffe0ff */
[----:B0-----:R-:W-:-:S04]  /*5560*/  FFMA R11, R12, R13, 1 ;  /* 0x3f8000000c0b7423 */ /* 0x001fc8000000000d */
[----:B------:R-:W-:-:S04]  /*5570*/  FFMA R11, R12, R11, R12 ;  /* 0x0000000b0c0b7223 */ /* 0x000fc8000000000c */
[----:B------:R-:W-:-:S04]  /*5580*/  FFMA R12, R4, R11, RZ ;  /* 0x0000000b040c7223 */ /* 0x000fc800000000ff */
[----:B------:R-:W-:-:S04]  /*5590*/  FFMA R5, R13, R12, R4 ;  /* 0x0000000c0d057223 */ /* 0x000fc80000000004 */
[----:B------:R-:W-:-:S04]  /*55a0*/  FFMA R12, R11, R5, R12 ;  /* 0x000000050b0c7223 */ /* 0x000fc8000000000c */
[----:B------:R-:W-:-:S04]  /*55b0*/  FFMA R13, R13, R12, R4 ;  /* 0x0000000c0d0d7223 */ /* 0x000fc80000000004 */
[----:B------:R-:W-:-:S05]  /*55c0*/  FFMA R4, R11, R13, R12 ;  /* 0x0000000d0b047223 */ /* 0x000fca000000000c */
[----:B------:R-:W-:-:S04]  /*55d0*/  SHF.R.U32.HI R5, RZ, 0x17, R4 ;  /* 0x00000017ff057819 */ /* 0x000fc80000011604 */
[----:B------:R-:W-:-:S04]  /*55e0*/  LOP3.LUT R10, R5, 0xff, RZ, 0xc0, !PT ;  /* 0x000000ff050a7812 */ /* 0x000fc800078ec0ff */
[----:B------:R-:W-:-:S04]  /*55f0*/  IADD3 R5, PT, PT, R10, R9, RZ ;  /* 0x000000090a057210 */ /* 0x000fc80007ffe0ff */
[----:B------:R-:W-:-:S04]  /*5600*/  IADD3 R10, PT, PT, R5, -0x1, RZ ;  /* 0xffffffff050a7810 */ /* 0x000fc80007ffe0ff */
        /* <DEDUP_REMOVED lines=12> */
[C---:B------:R-:W-:Y:S01]  /*56d0*/  VIADD R11, R5.reuse, 0x20 ;  /* 0x00000020050b7836 */ /* 0x040fe20000000000 */
[----:B------:R-:W-:Y:S02]  /*56e0*/  ISETP.NE.AND P2, PT, R5, RZ, PT ;  /* 0x000000ff0500720c */ /* 0x000fe40003f45270 */
[----:B------:R-:W-:Y:S02]  /*56f0*/  LOP3.LUT R9, R9, 0x7fffff, RZ, 0xc0, !PT ;  /* 0x007fffff09097812 */ /* 0x000fe400078ec0ff */
[----:B------:R-:W-:Y:S02]  /*5700*/  ISETP.NE.AND P3, PT, R5, RZ, PT ;  /* 0x000000ff0500720c */ /* 0x000fe40003f65270 */
[----:B------:R-:W-:-:S02]  /*5710*/  LOP3.LUT R12, R9, 0x800000, RZ, 0xfc, !PT ;  /* 0x00800000090c7812 */ /* 0x000fc400078efcff */
        /* <DEDUP_REMOVED lines=10> */
[----:B------:R-:W-:-:S04]  /*57c0*/  LOP3.LUT R12, R5, R12, RZ, 0xc0, !PT ;  /* 0x0000000c050c7212 */ /* 0x000fc800078ec0ff */
[----:B------:R-:W-:-:S04]  /*57d0*/  IADD3 R9, PT, PT, R9, R12, RZ ;  /* 0x0000000c09097210 */ /* 0x000fc80007ffe0ff */
[----:B------:R-:W-:Y:S01]  /*57e0*/  LOP3.LUT R4, R9, R4, RZ, 0xfc, !PT ;  /* 0x0000000409047212 */ /* 0x000fe200078efcff */
[----:B------:R-:W-:Y:S06]  /*57f0*/  BRA `(.L_x_142) ;  /* 0x0000000000107947 */ /* 0x000fec0003800000 */
.L_x_141:
[----:B------:R-:W-:-:S04]  /*5800*/  LOP3.LUT R4, R4, 0x80000000, RZ, 0xc0, !PT ;  /* 0x8000000004047812 */ /* 0x000fc800078ec0ff */
[----:B------:R-:W-:Y:S01]  /*5810*/  LOP3.LUT R4, R4, 0x7f800000, RZ, 0xfc, !PT ;  /* 0x7f80000004047812 */ /* 0x000fe200078efcff */
[----:B------:R-:W-:Y:S06]  /*5820*/  BRA `(.L_x_142) ;  /* 0x0000000000047947 */ /* 0x000fec0003800000 */
.L_x_140:
[----:B------:R-:W-:-:S07]  /*5830*/  LEA R4, R9, R4, 0x17 ;  /* 0x0000000409047211 */ /* 0x000fce00078eb8ff */
.L_x_142:
[----:B------:R-:W-:Y:S05]  /*5840*/  BSYNC.RECONVERGENT B1 ;  /* 0x0000000000017941 */ /* 0x000fea0003800200 */
.L_x_139:
[----:B------:R-:W-:Y:S05]  /*5850*/  BRA `(.L_x_143) ;  /* 0x0000000000207947 */ /* 0x000fea0003800000 */
.L_x_138:
[----:B------:R-:W-:-:S04]  /*5860*/  LOP3.LUT R4, R4, 0x80000000, R5, 0x48, !PT ;  /* 0x8000000004047812 */ /* 0x000fc800078e4805 */
[----:B------:R-:W-:Y:S01]  /*5870*/  LOP3.LUT R4, R4, 0x7f800000, RZ, 0xfc, !PT ;  /* 0x7f80000004047812 */ /* 0x000fe200078efcff */
[----:B------:R-:W-:Y:S06]  /*5880*/  BRA `(.L_x_143) ;  /* 0x0000000000147947 */ /* 0x000fec0003800000 */
.L_x_137:
[----:B------:R-:W-:Y:S01]  /*5890*/  LOP3.LUT R4, R4, 0x80000000, R5, 0x48, !PT ;  /* 0x8000000004047812 */ /* 0x000fe200078e4805 */
[----:B------:R-:W-:Y:S06]  /*58a0*/  BRA `(.L_x_143) ;  /* 0x00000000000c7947 */ /* 0x000fec0003800000 */
.L_x_136:
[----:B------:R-:W0:Y:S01]  /*58b0*/  MUFU.RSQ R4, -QNAN ;  /* 0xffc0000000047908 */ /* 0x000e220000001400 */
[----:B------:R-:W-:Y:S05]  /*58c0*/  BRA `(.L_x_143) ;  /* 0x0000000000047947 */ /* 0x000fea0003800000 */
.L_x_135:
[----:B------:R-:W-:-:S07]  /*58d0*/  FADD.FTZ R4, R5, R4 ;  /* 0x0000000405047221 */ /* 0x000fce0000010000 */
.L_x_143:
[----:B------:R-:W-:Y:S05]  /*58e0*/  BSYNC.RECONVERGENT B0 ;  /* 0x0000000000007941 */ /* 0x000fea0003800200 */
.L_x_133:
[----:B------:R-:W-:-:S04]  /*58f0*/  HFMA2 R9, -RZ, RZ, 0, 0 ;  /* 0x00000000ff097431 */ /* 0x000fc800000001ff */
[----:B0-----:R-:W-:Y:S05]  /*5900*/  RET.REL.NODEC R8 `(_Z15AggregateKerneliiiiPKfS0_PfS1_ffi) ;  /* 0xffffffa408bc7950 */ /* 0x001fea0003c3ffff */
.L_x_144:
        /* <DEDUP_REMOVED lines=15> */
.L_x_196:


//--------------------- .text._Z13NormalizationiPfPKfiii --------------------------
	.section	.text._Z13NormalizationiPfPKfiii,"ax",@progbits
	.align	128
        .global         _Z13NormalizationiPfPKfiii
        .type           _Z13NormalizationiPfPKfiii,@function
        .size           _Z13NormalizationiPfPKfiii,(.L_x_197 - _Z13NormalizationiPfPKfiii)
        .other          _Z13NormalizationiPfPKfiii,@"STO_CUDA_ENTRY STV_DEFAULT"
_Z13NormalizationiPfPKfiii:
.text._Z13NormalizationiPfPKfiii:
        /* <DEDUP_REMOVED lines=8> */
[----:B------:R-:W0:Y:S02]  /*0080*/  LDC R7, c[0x0][0x3a0] ;  /* 0x0000e800ff077b82 */ /* 0x000e240000000800 */
[----:B0-----:R-:W-:-:S13]  /*0090*/  ISETP.GE.AND P0, PT, R7, 0x1, PT ;  /* 0x000000010700780c */ /* 0x001fda0003f06270 */
[----:B------:R-:W-:Y:S05]  /*00a0*/  @!P0 EXIT ;  /* 0x000000000000894d */ /* 0x000fea0003800000 */
[----:B------:R-:W0:Y:S01]  /*00b0*/  LDCU.64 UR4, c[0x0][0x388] ;  /* 0x00007100ff0477ac */ /* 0x000e220008000a00 */
[C---:B------:R-:W-:Y:S02]  /*00c0*/  LOP3.LUT R9, R7.reuse, 0x7, RZ, 0xc0, !PT ;  /* 0x0000000707097812 */ /* 0x040fe400078ec0ff */
[C---:B------:R-:W-:Y:S01]  /*00d0*/  LOP3.LUT R8, R7.reuse, 0x7ffffff8, RZ, 0xc0, !PT ;  /* 0x7ffffff807087812 */ /* 0x040fe200078ec0ff */
[----:B------:R-:W1:Y:S01]  /*00e0*/  LDCU UR6, c[0x0][0x370] ;  /* 0x00006e00ff0677ac */ /* 0x000e620008000800 */
[----:B------:R-:W-:Y:S02]  /*00f0*/  LOP3.LUT R7, R7, 0x3, RZ, 0xc0, !PT ;  /* 0x0000000307077812 */ /* 0x000fe400078ec0ff */
[----:B------:R-:W-:Y:S01]  /*0100*/  IADD3 R5, PT, PT, R9, -0x1, RZ ;  /* 0xffffffff09057810 */ /* 0x000fe20007ffe0ff */
[----:B------:R-:W2:Y:S01]  /*0110*/  LDCU.64 UR8, c[0x0][0x358] ;  /* 0x00006b00ff0877ac */ /* 0x000ea20008000a00 */
[----:B------:R-:W-:Y:S01]  /*0120*/  IADD3 R4, PT, PT, -R8, RZ, RZ ;  /* 0x000000ff08047210 */ /* 0x000fe20007ffe1ff */
[----:B0-----:R-:W-:Y:S01]  /*0130*/  UIADD3 UR4, UP0, UPT, UR4, 0x10, URZ ;  /* 0x0000001004047890 */ /* 0x001fe2000ff1e0ff */
[----:B-1----:R-:W-:-:S03]  /*0140*/  IMAD R6, R6, UR6, RZ ;  /* 0x0000000606067c24 */ /* 0x002fc6000f8e02ff */
[----:B------:R-:W-:-:S12]  /*0150*/  UIADD3.X UR5, UPT, UPT, URZ, UR5, URZ, UP0, !UPT ;  /* 0x00000005ff057290 */ /* 0x000fd800087fe4ff */
.L_x_180:
[----:B0-----:R-:W0:Y:S01]  /*0160*/  LDC.64 R12, c[0x0][0x390] ;  /* 0x0000e400ff0c7b82 */ /* 0x001e220000000a00 */
[----:B-1----:R-:W1:Y:S01]  /*0170*/  LDCU UR6, c[0x0][0x3a0] ;  /* 0x00007400ff0677ac */ /* 0x002e620008000800 */
[----:B------:R-:W-:Y:S01]  /*0180*/  HFMA2 R21, -RZ, RZ, 0, 0 ;  /* 0x00000000ff157431 */ /* 0x000fe200000001ff */
[----:B---3--:R-:W3:Y:S01]  /*0190*/  LDCU UR7, c[0x0][0x380] ;  /* 0x00007000ff0777ac */ /* 0x008ee20008000800 */
[----:B-1----:R-:W-:Y:S02]  /*01a0*/  UISETP.GE.U32.AND UP0, UPT, UR6, 0x8, UPT ;  /* 0x000000080600788c */ /* 0x002fe4000bf06070 */
[C---:B------:R-:W-:Y:S02]  /*01b0*/  IMAD R2, R11.reuse, UR6, RZ ;  /* 0x000000060b027c24 */ /* 0x040fe4000f8e02ff */
[----:B0-----:R-:W-:Y:S01]  /*01c0*/  IMAD.WIDE R12, R11, 0x4, R12 ;  /* 0x000000040b0c7825 */ /* 0x001fe200078e020c */
[----:B------:R-:W-:-:S04]  /*01d0*/  IADD3 R11, PT, PT, R6, R11, RZ ;  /* 0x0000000b060b7210 */ /* 0x000fc80007ffe0ff */
[----:B---3--:R-:W-:Y:S01]  /*01e0*/  ISETP.GE.AND P2, PT, R11, UR7, PT ;  /* 0x000000070b007c0c */ /* 0x008fe2000bf46270 */
[----:B------:R-:W-:-:S12]  /*01f0*/  BRA.U !UP0, `(.L_x_145) ;  /* 0x0000000908587547 */ /* 0x000fd8000b800000 */
[----:B------:R-:W-:Y:S01]  /*0200*/  MOV R21, R2 ;  /* 0x0000000200157202 */ /* 0x000fe20000000f00 */
[----:B------:R-:W-:-:S07]  /*0210*/  IMAD.MOV.U32 R20, RZ, RZ, R4 ;  /* 0x000000ffff147224 */ /* 0x000fce00078e0004 */
.L_x_162:
[----:B--2---:R-:W2:Y:S01]  /*0220*/  LDG.E R0, desc[UR8][R12.64] ;  /* 0x000000080c007981 */ /* 0x004ea2000c1e1900 */
[----:B------:R-:W-:Y:S02]  /*0230*/  MOV R14, UR4 ;  /* 0x00000004000e7c02 */ /* 0x000fe40008000f00 */
[----:B------:R-:W-:-:S03]  /*0240*/  MOV R15, UR5 ;  /* 0x00000005000f7c02 */ /* 0x000fc60008000f00 */
[----:B------:R-:W-:-:S05]  /*0250*/  IMAD.WIDE R14, R21, 0x4, R14 ;  /* 0x00000004150e7825 */ /* 0x000fca00078e020e */
[----:B------:R-:W3:Y:S01]  /*0260*/  LDG.E R3, desc[UR8][R14.64+-0x10] ;  /* 0xfffff0080e037981 */ /* 0x000ee2000c1e1900 */
[----:B------:R-:W-:Y:S01]  /*0270*/  BSSY.RECONVERGENT B2, `(.L_x_146) ;  /* 0x000000e000027945 */ /* 0x000fe20003800200 */
[----:B--2---:R-:W-:-:S04]  /*0280*/  FADD R16, R0, 1 ;  /* 0x3f80000000107421 */ /* 0x004fc80000000000 */
[----:B------:R-:W0:Y:S08]  /*0290*/  MUFU.RCP R0, R16 ;  /* 0x0000001000007308 */ /* 0x000e300000001000 */
[----:B---3--:R-:W1:Y:S01]  /*02a0*/  FCHK P0, R3, R16 ;  /* 0x0000001003007302 */ /* 0x008e620000000000 */
        /* <DEDUP_REMOVED lines=8> */
[----:B------:R-:W-:Y:S05]  /*0330*/  CALL.REL.NOINC `($__internal_4_$__cuda_sm3x_div_rn_noftz_f32_slowpath) ;  /* 0x0000001000547944 */ /* 0x000fea0003c00000 */
[----:B------:R-:W-:-:S07]  /*0340*/  MOV R17, R19 ;  /* 0x0000001300117202 */ /* 0x000fce0000000f00 */
.L_x_147:
[----:B------:R-:W-:Y:S05]  /*0350*/  BSYNC.RECONVERGENT B2 ;  /* 0x0000000000027941 */ /* 0x000fea0003800200 */
.L_x_146:
[----:B------:R0:W-:Y:S04]  /*0360*/  STG.E desc[UR8][R14.64+-0x10], R17 ;  /* 0xfffff0110e007986 */ /* 0x0001e8000c101908 */
[----:B------:R-:W2:Y:S04]  /*0370*/  LDG.E R0, desc[UR8][R12.64] ;  /* 0x000000080c007981 */ /* 0x000ea8000c1e1900 */
[----:B------:R-:W3:Y:S01]  /*0380*/  LDG.E R3, desc[UR8][R14.64+-0xc] ;  /* 0xfffff4080e037981 */ /* 0x000ee2000c1e1900 */
[----:B------:R-:W-:Y:S01]  /*0390*/  BSSY.RECONVERGENT B2, `(.L_x_148) ;  /* 0x000000d000027945 */ /* 0x000fe20003800200 */
[----:B--2---:R-:W-:-:S04]  /*03a0*/  FADD R16, R0, 1 ;  /* 0x3f80000000107421 */ /* 0x004fc80000000000 */
[----:B------:R-:W1:Y:S08]  /*03b0*/  MUFU.RCP R0, R16 ;  /* 0x0000001000007308 */ /* 0x000e700000001000 */
[----:B---3--:R-:W2:Y:S01]  /*03c0*/  FCHK P0, R3, R16 ;  /* 0x0000001003007302 */ /* 0x008ea20000000000 */
[----:B-1----:R-:W-:-:S04]  /*03d0*/  FFMA R19, -R16, R0, 1 ;  /* 0x3f80000010137423 */ /* 0x002fc80000000100 */
[----:B------:R-:W-:-:S04]  /*03e0*/  FFMA R0, R0, R19, R0 ;  /* 0x0000001300007223 */ /* 0x000fc80000000000 */
[----:B------:R-:W-:-:S04]  /*03f0*/  FFMA R19, R3, R0, RZ ;  /* 0x0000000003137223 */ /* 0x000fc800000000ff */
[----:B------:R-:W-:-:S04]  /*0400*/  FFMA R10, -R16, R19, R3 ;  /* 0x00000013100a7223 */ /* 0x000fc80000000103 */
[----:B------:R-:W-:Y:S01]  /*0410*/  FFMA R19, R0, R10, R19 ;  /* 0x0000000a00137223 */ /* 0x000fe20000000013 */
[----:B0-2---:R-:W-:Y:S06]  /*0420*/  @!P0 BRA `(.L_x_149) ;  /* 0x00000000000c8947 */ /* 0x005fec0003800000 */
[----:B------:R-:W-:Y:S01]  /*0430*/  IMAD.MOV.U32 R0, RZ, RZ, R16 ;  /* 0x000000ffff007224 */ /* 0x000fe200078e0010 */
[----:B------:R-:W-:-:S07]  /*0440*/  MOV R10, 0x460 ;  /* 0x00000460000a7802 */ /* 0x000fce0000000f00 */
[----:B------:R-:W-:Y:S05]  /*0450*/  CALL.REL.NOINC `($__internal_4_$__cuda_sm3x_div_rn_noftz_f32_slowpath) ;  /* 0x00000010000c7944 */ /* 0x000fea0003c00000 */
.L_x_149:
[----:B------:R-:W-:Y:S05]  /*0460*/  BSYNC.RECONVERGENT B2 ;  /* 0x0000000000027941 */ /* 0x000fea0003800200 */
.L_x_148:
        /* <DEDUP_REMOVED lines=13> */
[----:B------:R-:W-:Y:S02]  /*0540*/  MOV R0, R16 ;  /* 0x0000001000007202 */ /* 0x000fe40000000f00 */
[----:B------:R-:W-:-:S07]  /*0550*/  MOV R10, 0x570 ;  /* 0x00000570000a7802 */ /* 0x000fce0000000f00 */
[----:B------:R-:W-:Y:S05]  /*0560*/  CALL.REL.NOINC `($__internal_4_$__cuda_sm3x_div_rn_noftz_f32_slowpath) ;  /* 0x0000000c00c87944 */ /* 0x000fea0003c00000 */
[----:B------:R-:W-:-:S07]  /*0570*/  MOV R17, R19 ;  /* 0x0000001300117202 */ /* 0x000fce0000000f00 */
.L_x_151:
[----:B------:R-:W-:Y:S05]  /*0580*/  BSYNC.RECONVERGENT B2 ;  /* 0x0000000000027941 */ /* 0x000fea0003800200 */
.L_x_150:
        /* <DEDUP_REMOVED lines=16> */
.L_x_153:
[----:B------:R-:W-:Y:S05]  /*0690*/  BSYNC.RECONVERGENT B2 ;  /* 0x0000000000027941 */ /* 0x000fea0003800200 */
.L_x_152:
        /* <DEDUP_REMOVED lines=17> */
.L_x_155:
[----:B------:R-:W-:Y:S05]  /*07b0*/  BSYNC.RECONVERGENT B2 ;  /* 0x0000000000027941 */ /* 0x000fea0003800200 */
.L_x_154:
        /* <DEDUP_REMOVED lines=16> */
.L_x_157:
[----:B------:R-:W-:Y:S05]  /*08c0*/  BSYNC.RECONVERGENT B2 ;  /* 0x0000000000027941 */ /* 0x000fea0003800200 */
.L_x_156:
        /* <DEDUP_REMOVED lines=17> */
.L_x_159:
[----:B------:R-:W-:Y:S05]  /*09e0*/  BSYNC.RECONVERGENT B2 ;  /* 0x0000000000027941 */ /* 0x000fea0003800200 */
.L_x_158:
        /* <DEDUP_REMOVED lines=16> */
.L_x_161:
[----:B------:R-:W-:Y:S05]  /*0af0*/  BSYNC.RECONVERGENT B2 ;  /* 0x0000000000027941 */ /* 0x000fea0003800200 */
.L_x_160:
[----:B------:R0:W-:Y:S01]  /*0b00*/  STG.E desc[UR8][R14.64+0xc], R19 ;  /* 0x00000c130e007986 */ /* 0x0001e2000c101908 */
[----:B------:R-:W-:Y:S02]  /*0b10*/  IADD3 R20, PT, PT, R20, 0x8, RZ ;  /* 0x0000000814147810 */ /* 0x000fe40007ffe0ff */
[----:B------:R-:W-:Y:S02]  /*0b20*/  IADD3 R21, PT, PT, R21, 0x8, RZ ;  /* 0x0000000815157810 */ /* 0x000fe40007ffe0ff */
[----:B------:R-:W-:-:S13]  /*0b30*/  ISETP.NE.AND P0, PT, R20, RZ, PT ;  /* 0x000000ff1400720c */ /* 0x000fda0003f05270 */
[----:B0-----:R-:W-:Y:S05]  /*0b40*/  @P0 BRA `(.L_x_162) ;  /* 0xfffffff400b40947 */ /* 0x001fea000383ffff */
[----:B------:R-:W-:-:S07]  /*0b50*/  IMAD.MOV.U32 R21, RZ, RZ, R8 ;  /* 0x000000ffff157224 */ /* 0x000fce00078e0008 */
.L_x_145:
[----:B------:R-:W-:-:S13]  /*0b60*/  ISETP.NE.AND P0, PT, R9, RZ, PT ;  /* 0x000000ff0900720c */ /* 0x000fda0003f05270 */
[----:B------:R-:W-:Y:S05]  /*0b70*/  @!P0 BRA `(.L_x_163) ;  /* 0x00000008003c8947 */ /* 0x000fea0003800000 */
[----:B------:R-:W-:-:S13]  /*0b80*/  ISETP.GE.U32.AND P0, PT, R5, 0x3, PT ;  /* 0x000000030500780c */ /* 0x000fda0003f06070 */
[----:B------:R-:W-:Y:S05]  /*0b90*/  @!P0 BRA `(.L_x_164) ;  /* 0x0000000400288947 */ /* 0x000fea0003800000 */
[----:B------:R-:W0:Y:S01]  /*0ba0*/  LDC.64 R14, c[0x0][0x388] ;  /* 0x0000e200ff0e7b82 */ /* 0x000e220000000a00 */
[----:B--2---:R-:W2:Y:S01]  /*0bb0*/  LDG.E R0, desc[UR8][R12.64] ;  /* 0x000000080c007981 */ /* 0x004ea2000c1e1900 */
[----:B------:R-:W-:-:S05]  /*0bc0*/  IADD3 R3, PT, PT, R2, R21, RZ ;  /* 0x0000001502037210 */ /* 0x000fca0007ffe0ff */
[----:B0-----:R-:W-:-:S05]  /*0bd0*/  IMAD.WIDE R14, R3, 0x4, R14 ;  /* 0x00000004030e7825 */ /* 0x001fca00078e020e */
[----:B------:R-:W3:Y:S01]  /*0be0*/  LDG.E R3, desc[UR8][R14.64] ;  /* 0x000000080e037981 */ /* 0x000ee2000c1e1900 */
[----:B------:R-:W-:Y:S01]  /*0bf0*/  BSSY.RECONVERGENT B2, `(.L_x_165) ;  /* 0x000000e000027945 */ /* 0x000fe20003800200 */
[----:B--2---:R-:W-:-:S04]  /*0c00*/  FADD R16, R0, 1 ;  /* 0x3f80000000107421 */ /* 0x004fc80000000000 */
[----:B------:R-:W0:Y:S02]  /*0c10*/  MUFU.RCP R0, R16 ;  /* 0x0000001000007308 */ /* 0x000e240000001000 */
[----:B0-----:R-:W-:-:S04]  /*0c20*/  FFMA R17, -R16, R0, 1 ;  /* 0x3f80000010117423 */ /* 0x001fc80000000100 */
[----:B------:R-:W-:Y:S02]  /*0c30*/  FFMA R0, R0, R17, R0 ;  /* 0x0000001100007223 */ /* 0x000fe40000000000 */
[----:B---3--:R-:W0:Y:S02]  /*0c40*/  FCHK P0, R3, R16 ;  /* 0x0000001003007302 */ /* 0x008e240000000000 */
[----:B------:R-:W-:-:S04]  /*0c50*/  FFMA R17, R3, R0, RZ ;  /* 0x0000000003117223 */ /* 0x000fc800000000ff */
[----:B------:R-:W-:-:S04]  /*0c60*/  FFMA R10, -R16, R17, R3 ;  /* 0x00000011100a7223 */ /* 0x000fc80000000103 */
[----:B------:R-:W-:Y:S01]  /*0c70*/  FFMA R17, R0, R10, R17 ;  /* 0x0000000a00117223 */ /* 0x000fe20000000011 */
[----:B0-----:R-:W-:Y:S06]  /*0c80*/  @!P0 BRA `(.L_x_166) ;  /* 0x0000000000108947 */ /* 0x001fec0003800000 */
[----:B------:R-:W-:Y:S02]  /*0c90*/  MOV R0, R16 ;  /* 0x0000001000007202 */ /* 0x000fe40000000f00 */
[----:B------:R-:W-:-:S07]  /*0ca0*/  MOV R10, 0xcc0 ;  /* 0x00000cc0000a7802 */ /* 0x000fce0000000f00 */
[----:B------:R-:W-:Y:S05]  /*0cb0*/  CALL.REL.NOINC `($__internal_4_$__cuda_sm3x_div_rn_noftz_f32_slowpath) ;  /* 0x0000000400f47944 */ /* 0x000fea0003c00000 */
[----:B------:R-:W-:-:S07]  /*0cc0*/  MOV R17, R19 ;  /* 0x0000001300117202 */ /* 0x000fce0000000f00 */
.L_x_166:
[----:B------:R-:W-:Y:S05]  /*0cd0*/  BSYNC.RECONVERGENT B2 ;  /* 0x0000000000027941 */ /* 0x000fea0003800200 */
.L_x_165:
        /* <DEDUP_REMOVED lines=16> */
.L_x_168:
[----:B------:R-:W-:Y:S05]  /*0de0*/  BSYNC.RECONVERGENT B2 ;  /* 0x0000000000027941 */ /* 0x000fea0003800200 */
.L_x_167:
        /* <DEDUP_REMOVED lines=16> */
[----:B------:R-:W-:-:S07]  /*0ef0*/  IMAD.MOV.U32 R17, RZ, RZ, R19 ;  /* 0x000000ffff117224 */ /* 0x000fce00078e0013 */
.L_x_170:
[----:B------:R-:W-:Y:S05]  /*0f00*/  BSYNC.RECONVERGENT B2 ;  /* 0x0000000000027941 */ /* 0x000fea0003800200 */
.L_x_169:
        /* <DEDUP_REMOVED lines=16> */
.L_x_172:
[----:B------:R-:W-:Y:S05]  /*1010*/  BSYNC.RECONVERGENT B2 ;  /* 0x0000000000027941 */ /* 0x000fea0003800200 */
.L_x_171:
[----:B------:R0:W-:Y:S01]  /*1020*/  STG.E desc[UR8][R14.64+0xc], R19 ;  /* 0x00000c130e007986 */ /* 0x0001e2000c101908 */
[----:B------:R-:W-:-:S07]  /*1030*/  IADD3 R21, PT, PT, R21, 0x4, RZ ;  /* 0x0000000415157810 */ /* 0x000fce0007ffe0ff */
.L_x_164:
[----:B------:R-:W-:-:S13]  /*1040*/  ISETP.NE.AND P0, PT, R7, RZ, PT ;  /* 0x000000ff0700720c */ /* 0x000fda0003f05270 */
[----:B------:R-:W-:Y:S05]  /*1050*/  @!P0 BRA `(.L_x_163) ;  /* 0x0000000400048947 */ /* 0x000fea0003800000 */
[----:B------:R-:W-:-:S13]  /*1060*/  ISETP.NE.AND P0, PT, R7, 0x1, PT ;  /* 0x000000010700780c */ /* 0x000fda0003f05270 */
[----:B------:R-:W-:Y:S05]  /*1070*/  @!P0 BRA `(.L_x_173) ;  /* 0x00000000009c8947 */ /* 0x000fea0003800000 */
[----:B0-----:R-:W0:Y:S01]  /*1080*/  LDC.64 R14, c[0x0][0x388] ;  /* 0x0000e200ff0e7b82 */ /* 0x001e220000000a00 */
        /* <DEDUP_REMOVED lines=18> */
.L_x_175:
[----:B------:R-:W-:Y:S05]  /*11b0*/  BSYNC.RECONVERGENT B2 ;  /* 0x0000000000027941 */ /* 0x000fea0003800200 */
.L_x_174:
        /* <DEDUP_REMOVED lines=16> */
.L_x_177:
[----:B------:R-:W-:Y:S05]  /*12c0*/  BSYNC.RECONVERGENT B2 ;  /* 0x0000000000027941 */ /* 0x000fea0003800200 */
.L_x_176:
[----:B------:R1:W-:Y:S01]  /*12d0*/  STG.E desc[UR8][R14.64+0x4], R19 ;  /* 0x000004130e007986 */ /* 0x0003e2000c101908 */
[----:B------:R-:W-:-:S07]  /*12e0*/  IADD3 R21, PT, PT, R21, 0x2, RZ ;  /* 0x0000000215157810 */ /* 0x000fce0007ffe0ff */
.L_x_173:
[----:B------:R-:W3:Y:S02]  /*12f0*/  LDCU UR6, c[0x0][0x3a0] ;  /* 0x00007400ff0677ac */ /* 0x000ee40008000800 */
[----:B---3--:R-:W-:-:S09]  /*1300*/  ULOP3.LUT UP0, URZ, UR6, 0x1, URZ, 0xc0, !UPT ;  /* 0x0000000106ff7892 */ /* 0x008fd2000f80c0ff */
[----:B------:R-:W-:Y:S05]  /*1310*/  BRA.U !UP0, `(.L_x_163) ;  /* 0x0000000108547547 */ /* 0x000fea000b800000 */
[----:B01----:R-:W0:Y:S01]  /*1320*/  LDC.64 R14, c[0x0][0x388] ;  /* 0x0000e200ff0e7b82 */ /* 0x003e220000000a00 */
        /* <DEDUP_REMOVED lines=18> */
.L_x_179:
[----:B------:R-:W-:Y:S05]  /*1450*/  BSYNC.RECONVERGENT B2 ;  /* 0x0000000000027941 */ /* 0x000fea0003800200 */
.L_x_178:
[----:B------:R3:W-:Y:S02]  /*1460*/  STG.E desc[UR8][R14.64], R17 ;  /* 0x000000110e007986 */ /* 0x0007e4000c101908 */
.L_x_163:
[----:B------:R-:W-:Y:S05]  /*1470*/  @!P2 BRA `(.L_x_180) ;  /* 0xffffffec0038a947 */ /* 0x000fea000383ffff */
[----:B--2---:R-:W-:Y:S05]  /*1480*/  EXIT ;  /* 0x000000000000794d */ /* 0x004fea0003800000 */
        .weak           $__internal_4_$__cuda_sm3x_div_rn_noftz_f32_slowpath
        .type           $__internal_4_$__cuda_sm3x_div_rn_noftz_f32_slowpath,@function
        .size           $__internal_4_$__cuda_sm3x_div_rn_noftz_f32_slowpath,(.L_x_197 - $__internal_4_$__cuda_sm3x_div_rn_noftz_f32_slowpath)
$__internal_4_$__cuda_sm3x_div_rn_noftz_f32_slowpath:
        /* <DEDUP_REMOVED lines=27> */
[----:B------:R-:W-:Y:S02]  /*1640*/  IADD3 R17, PT, PT, R18, -0x1, RZ ;  /* 0xffffffff12117810 */ /* 0x000fe40007ffe0ff */
[----:B------:R-:W-:Y:S02]  /*1650*/  ISETP.GE.AND P1, PT, R19, RZ, PT ;  /* 0x000000ff1300720c */ /* 0x000fe40003f26270 */
[----:B------:R-:W-:-:S11]  /*1660*/  ISETP.GE.AND P0, PT, R17, RZ, PT ;  /* 0x000000ff1100720c */ /* 0x000fd60003f06270 */
[----:B------:R-:W-:Y:S02]  /*1670*/  @!P1 FFMA R0, R0, 1.84467440737095516160e+19, RZ ;  /* 0x5f80000000009823 */ /* 0x000fe400000000ff */
[----:B------:R-:W-:Y:S01]  /*1680*/  @P0 MOV R17, RZ ;  /* 0x000000ff00110202 */ /* 0x000fe20000000f00 */
[----:B------:R-:W-:Y:S01]  /*1690*/  @!P0 FFMA R3, R3, 1.84467440737095516160e+19, RZ ;  /* 0x5f80000003038823 */ /* 0x000fe200000000ff */
[----:B------:R-:W-:-:S04]  /*16a0*/  @!P0 MOV R17, 0xffffffc0 ;  /* 0xffffffc000118802 */ /* 0x000fc80000000f00 */
[----:B------:R-:W-:-:S07]  /*16b0*/  @!P1 IADD3 R17, PT, PT, R17, 0x40, RZ ;  /* 0x0000004011119810 */ /* 0x000fce0007ffe0ff */
.L_x_182:
        /* <DEDUP_REMOVED lines=36> */
[----:B------:R-:W-:Y:S01]  /*1900*/  ISETP.NE.AND P1, PT, R3, RZ, PT ;  /* 0x000000ff0300720c */ /* 0x000fe20003f25270 */
[----:B------:R-:W-:Y:S01]  /*1910*/  IMAD.MOV R3, RZ, RZ, -R3 ;  /* 0x000000ffff037224 */ /* 0x000fe200078e0a03 */
[----:B------:R-:W-:-:S02]  /*1920*/  SHF.L.U32 R19, R16, R19, RZ ;  /* 0x0000001310137219 */ /* 0x000fc400000006ff */
[----:B------:R-:W-:Y:S02]  /*1930*/  FSETP.NEU.FTZ.AND P0, PT, R17, R22, PT ;  /* 0x000000161100720b */ /* 0x000fe40003f1d000 */
[----:B------:R-:W-:Y:S02]  /*1940*/  SEL R3, R3, RZ, P3 ;  /* 0x000000ff03037207 */ /* 0x000fe40001800000 */
[----:B------:R-:W-:Y:S02]  /*1950*/  ISETP.NE.AND P1, PT, R19, RZ, P1 ;  /* 0x000000ff1300720c */ /* 0x000fe40000f25270 */
[----:B------:R-:W-:Y:S02]  /*1960*/  SHF.R.U32.HI R3, RZ, R3, R16 ;  /* 0x00000003ff037219 */ /* 0x000fe40000011610 */
[----:B------:R-:W-:Y:S02]  /*1970*/  PLOP3.LUT P0, PT, P0, P1, PT, 0xf8, 0x8f ;  /* 0x00000000008f781c */ /* 0x000fe40000703f70 */
[----:B------:R-:W-:-:S02]  /*1980*/  SHF.R.U32.HI R17, RZ, 0x1, R3 ;  /* 0x00000001ff117819 */ /* 0x000fc40000011603 */
[----:B------:R-:W-:-:S04]  /*1990*/  SEL R16, RZ, 0x1, !P0 ;  /* 0x00000001ff107807 */ /* 0x000fc80004000000 */
[----:B------:R-:W-:-:S04]  /*19a0*/  LOP3.LUT R16, R16, 0x1, R17, 0xf8, !PT ;  /* 0x0000000110107812 */ /* 0x000fc800078ef811 */
[----:B------:R-:W-:-:S04]  /*19b0*/  LOP3.LUT R16, R16, R3, RZ, 0xc0, !PT ;  /* 0x0000000310107212 */ /* 0x000fc800078ec0ff */
[----:B------:R-:W-:-:S04]  /*19c0*/  IADD3 R17, PT, PT, R17, R16, RZ ;  /* 0x0000001011117210 */ /* 0x000fc80007ffe0ff */
[----:B------:R-:W-:Y:S01]  /*19d0*/  LOP3.LUT R0, R17, R0, RZ, 0xfc, !PT ;  /* 0x0000000011007212 */ /* 0x000fe200078efcff */
[----:B------:R-:W-:Y:S06]  /*19e0*/  BRA `(.L_x_190) ;  /* 0x0000000000107947 */ /* 0x000fec0003800000 */
.L_x_189:
[----:B------:R-:W-:-:S04]  /*19f0*/  LOP3.LUT R0, R0, 0x80000000, RZ, 0xc0, !PT ;  /* 0x8000000000007812 */ /* 0x000fc800078ec0ff */
[----:B------:R-:W-:Y:S01]  /*1a00*/  LOP3.LUT R0, R0, 0x7f800000, RZ, 0xfc, !PT ;  /* 0x7f80000000007812 */ /* 0x000fe200078efcff */
[----:B------:R-:W-:Y:S06]  /*1a10*/  BRA `(.L_x_190) ;  /* 0x0000000000047947 */ /* 0x000fec0003800000 */
.L_x_188:
[----:B------:R-:W-:-:S07]  /*1a20*/  LEA R0, R17, R0, 0x17 ;  /* 0x0000000011007211 */ /* 0x000fce00078eb8ff */
.L_x_190:
[----:B------:R-:W-:Y:S05]  /*1a30*/  BSYNC.RECONVERGENT B1 ;  /* 0x0000000000017941 */ /* 0x000fea0003800200 */
.L_x_187:
[----:B------:R-:W-:Y:S05]  /*1a40*/  BRA `(.L_x_191) ;  /* 0x0000000000207947 */ /* 0x000fea0003800000 */
.L_x_186:
[----:B------:R-:W-:-:S04]  /*1a50*/  LOP3.LUT R0, R0, 0x80000000, R3, 0x48, !PT ;  /* 0x8000000000007812 */ /* 0x000fc800078e4803 */
[----:B------:R-:W-:Y:S01]  /*1a60*/  LOP3.LUT R0, R0, 0x7f800000, RZ, 0xfc, !PT ;  /* 0x7f80000000007812 */ /* 0x000fe200078efcff */
[----:B------:R-:W-:Y:S06]  /*1a70*/  BRA `(.L_x_191) ;  /* 0x0000000000147947 */ /* 0x000fec0003800000 */
.L_x_185:
[----:B------:R-:W-:Y:S01]  /*1a80*/  LOP3.LUT R0, R0, 0x80000000, R3, 0x48, !PT ;  /* 0x8000000000007812 */ /* 0x000fe200078e4803 */
[----:B------:R-:W-:Y:S06]  /*1a90*/  BRA `(.L_x_191) ;  /* 0x00000000000c7947 */ /* 0x000fec0003800000 */
.L_x_184:
[----:B------:R-:W0:Y:S01]  /*1aa0*/  MUFU.RSQ R0, -QNAN ;  /* 0xffc0000000007908 */ /* 0x000e220000001400 */
[----:B------:R-:W-:Y:S05]  /*1ab0*/  BRA `(.L_x_191) ;  /* 0x0000000000047947 */ /* 0x000fea0003800000 */
.L_x_183:
[----:B------:R-:W-:-:S07]  /*1ac0*/  FADD.FTZ R0, R3, R0 ;  /* 0x0000000003007221 */ /* 0x000fce0000010000 */
.L_x_191:
[----:B------:R-:W-:Y:S05]  /*1ad0*/  BSYNC.RECONVERGENT B0 ;  /* 0x0000000000007941 */ /* 0x000fea0003800200 */
.L_x_181:
[----:B------:R-:W-:Y:S01]  /*1ae0*/  HFMA2 R17, -RZ, RZ, 0, 0 ;  /* 0x00000000ff117431 */ /* 0x000fe200000001ff */
[----:B------:R-:W-:Y:S02]  /*1af0*/  MOV R16, R10 ;  /* 0x0000000a00107202 */ /* 0x000fe40000000f00 */
[----:B0-----:R-:W-:Y:S02]  /*1b00*/  MOV R19, R0 ;  /* 0x0000000000137202 */ /* 0x001fe40000000f00 */
[----:B------:R-:W-:Y:S05]  /*1b10*/  RET.REL.NODEC R16 `(_Z13NormalizationiPfPKfiii) ;  /* 0xffffffe410387950 */ /* 0x000fea0003c3ffff */
.L_x_192:
        /* <DEDUP_REMOVED lines=14> */
.L_x_197:


//--------------------- .nv.shared.reserved.0     --------------------------
	.section	.nv.shared.reserved.0,"aw",@nobits
	.weak		__nv_reservedSMEM_offset_0_alias
	.size		__nv_reservedSMEM_offset_0_alias, 0, 64
	.other		__nv_reservedSMEM_offset_0_alias,@"STO_CUDA_RESERVED_SHARED STV_DEFAULT"
__nv_reservedSMEM_offset_0_alias:
	.zero		0
	.zero		64


//--------------------- .nv.constant0._Z19AggregateGradKerneliiiiPKfS0_PfS1_ffi --------------------------
	.section	.nv.constant0._Z19AggregateGradKerneliiiiPKfS0_PfS1_ffi,"a",@progbits
	.sectionflags	@""
	.align	4
.nv.constant0._Z19AggregateGradKerneliiiiPKfS0_PfS1_ffi:
	.zero		956


//--------------------- .nv.constant0._Z15AggregateKerneliiiiPKfS0_PfS1_ffi --------------------------
	.section	.nv.constant0._Z15AggregateKerneliiiiPKfS0_PfS1_ffi,"a",@progbits
	.sectionflags	@""
	.align	4
.nv.constant0._Z15AggregateKerneliiiiPKfS0_PfS1_ffi:
	.zero		956


//--------------------- .nv.constant0._Z13NormalizationiPfPKfiii --------------------------
	.section	.nv.constant0._Z13NormalizationiPfPKfiii,"a",@progbits
	.sectionflags	@""
	.align	4
.nv.constant0._Z13NormalizationiPfPKfiii:
	.zero		932


//--------------------- SYMBOLS --------------------------

	.type		.nv.reservedSmem.offset0,@object
	.size		.nv.reservedSmem.offset0,0x4
